//
// Generated by NVIDIA NVVM Compiler
//
// Compiler Build ID: CL-36424714
// Cuda compilation tools, release 13.0, V13.0.88
// Based on NVVM 20.0.0
//

.version 9.0
.target sm_100
.address_size 64

	// .globl	_Z17CUDA_PDH_baselineP10hist_entryP8atomdesciii
.const .align 8 .u64 PDH_acnt_CUDA;
.const .align 8 .f64 PDH_res_CUDA;
.extern .shared .align 16 .b8 sharedMemory[];

.visible .entry _Z17CUDA_PDH_baselineP10hist_entryP8atomdesciii(
	.param .u64 .ptr .align 1 _Z17CUDA_PDH_baselineP10hist_entryP8atomdesciii_param_0,
	.param .u64 .ptr .align 1 _Z17CUDA_PDH_baselineP10hist_entryP8atomdesciii_param_1,
	.param .u32 _Z17CUDA_PDH_baselineP10hist_entryP8atomdesciii_param_2,
	.param .u32 _Z17CUDA_PDH_baselineP10hist_entryP8atomdesciii_param_3,
	.param .u32 _Z17CUDA_PDH_baselineP10hist_entryP8atomdesciii_param_4
)
{
	.reg .pred 	%p<30>;
	.reg .b32 	%r<129>;
	.reg .b64 	%rd<58>;
	.reg .b64 	%fd<31>;

	ld.param.u64 	%rd14, [_Z17CUDA_PDH_baselineP10hist_entryP8atomdesciii_param_0];
	ld.param.u64 	%rd15, [_Z17CUDA_PDH_baselineP10hist_entryP8atomdesciii_param_1];
	ld.param.u32 	%r52, [_Z17CUDA_PDH_baselineP10hist_entryP8atomdesciii_param_2];
	ld.param.u32 	%r53, [_Z17CUDA_PDH_baselineP10hist_entryP8atomdesciii_param_3];
	ld.param.u32 	%r54, [_Z17CUDA_PDH_baselineP10hist_entryP8atomdesciii_param_4];
	cvta.to.global.u64 	%rd1, %rd14;
	cvta.to.global.u64 	%rd2, %rd15;
	mov.u32 	%r1, %ctaid.x;
	mov.u32 	%r2, %ntid.x;
	mov.u32 	%r3, %tid.x;
	mad.lo.s32 	%r55, %r1, %r2, %r3;
	cvt.u64.u32 	%rd3, %r55;
	ld.const.u64 	%rd4, [PDH_acnt_CUDA];
	setp.le.s64 	%p1, %rd4, %rd3;
	@%p1 bra 	$L__BB0_37;
	mul.lo.s32 	%r56, %r52, 24;
	mov.u32 	%r57, sharedMemory;
	add.s32 	%r4, %r57, %r56;
	mul.lo.s32 	%r5, %r52, 48;
	add.s32 	%r6, %r4, %r56;
	setp.lt.s32 	%p2, %r54, 1;
	@%p2 bra 	$L__BB0_14;
	and.b32  	%r7, %r54, 15;
	setp.lt.u32 	%p3, %r54, 16;
	mov.b32 	%r115, 0;
	@%p3 bra 	$L__BB0_5;
	and.b32  	%r115, %r54, 2147483632;
	mov.b32 	%r113, 0;
$L__BB0_4:
	.pragma "nounroll";
	shl.b32 	%r60, %r113, 2;
	add.s32 	%r61, %r6, %r60;
	mov.b32 	%r62, 0;
	st.shared.v4.u32 	[%r61], {%r62, %r62, %r62, %r62};
	st.shared.v4.u32 	[%r61+16], {%r62, %r62, %r62, %r62};
	st.shared.v4.u32 	[%r61+32], {%r62, %r62, %r62, %r62};
	st.shared.v4.u32 	[%r61+48], {%r62, %r62, %r62, %r62};
	add.s32 	%r113, %r113, 16;
	setp.ne.s32 	%p4, %r113, %r115;
	@%p4 bra 	$L__BB0_4;
$L__BB0_5:
	setp.eq.s32 	%p5, %r7, 0;
	@%p5 bra 	$L__BB0_14;
	and.b32  	%r12, %r54, 7;
	setp.lt.u32 	%p6, %r7, 8;
	@%p6 bra 	$L__BB0_8;
	shl.b32 	%r63, %r115, 2;
	add.s32 	%r64, %r6, %r63;
	mov.b32 	%r65, 0;
	st.shared.u32 	[%r64], %r65;
	st.shared.u32 	[%r64+4], %r65;
	st.shared.u32 	[%r64+8], %r65;
	st.shared.u32 	[%r64+12], %r65;
	st.shared.u32 	[%r64+16], %r65;
	st.shared.u32 	[%r64+20], %r65;
	st.shared.u32 	[%r64+24], %r65;
	st.shared.u32 	[%r64+28], %r65;
	add.s32 	%r115, %r115, 8;
$L__BB0_8:
	setp.eq.s32 	%p7, %r12, 0;
	@%p7 bra 	$L__BB0_14;
	and.b32  	%r15, %r54, 3;
	setp.lt.u32 	%p8, %r12, 4;
	@%p8 bra 	$L__BB0_11;
	shl.b32 	%r66, %r115, 2;
	add.s32 	%r67, %r6, %r66;
	mov.b32 	%r68, 0;
	st.shared.u32 	[%r67], %r68;
	st.shared.u32 	[%r67+4], %r68;
	st.shared.u32 	[%r67+8], %r68;
	st.shared.u32 	[%r67+12], %r68;
	add.s32 	%r115, %r115, 4;
$L__BB0_11:
	setp.eq.s32 	%p9, %r15, 0;
	@%p9 bra 	$L__BB0_14;
	mov.b32 	%r118, 0;
$L__BB0_13:
	.pragma "nounroll";
	shl.b32 	%r70, %r115, 2;
	add.s32 	%r71, %r6, %r70;
	mov.b32 	%r72, 0;
	st.shared.u32 	[%r71], %r72;
	add.s32 	%r115, %r115, 1;
	add.s32 	%r118, %r118, 1;
	setp.ne.s32 	%p10, %r118, %r15;
	@%p10 bra 	$L__BB0_13;
$L__BB0_14:
	mad.lo.s32 	%r74, %r3, 24, %r57;
	mad.lo.s64 	%rd16, %rd3, 24, %rd2;
	ld.global.f64 	%fd1, [%rd16];
	ld.global.f64 	%fd2, [%rd16+8];
	ld.global.f64 	%fd3, [%rd16+16];
	st.shared.f64 	[%r74], %fd1;
	st.shared.f64 	[%r74+8], %fd2;
	st.shared.f64 	[%r74+16], %fd3;
	add.s32 	%r119, %r1, 1;
	setp.ge.s32 	%p11, %r119, %r53;
	@%p11 bra 	$L__BB0_21;
	mad.lo.s32 	%r23, %r3, 24, %r4;
	mad.lo.s32 	%r76, %r52, 24, %r57;
	add.s32 	%r24, %r76, 8;
$L__BB0_16:
	setp.lt.s32 	%p12, %r52, 1;
	mad.lo.s32 	%r77, %r119, %r2, %r3;
	mul.wide.u32 	%rd17, %r77, 24;
	add.s64 	%rd18, %rd2, %rd17;
	ld.global.f64 	%fd5, [%rd18];
	ld.global.f64 	%fd6, [%rd18+8];
	ld.global.f64 	%fd7, [%rd18+16];
	st.shared.f64 	[%r23], %fd5;
	st.shared.f64 	[%r23+8], %fd6;
	st.shared.f64 	[%r23+16], %fd7;
	bar.sync 	0;
	@%p12 bra 	$L__BB0_20;
	neg.s32 	%r121, %r52;
	mul.wide.u32 	%rd55, %r2, %r119;
	mov.u32 	%r120, %r24;
$L__BB0_18:
	setp.le.s64 	%p13, %rd4, %rd55;
	@%p13 bra 	$L__BB0_20;
	ld.shared.f64 	%fd8, [%r120+-8];
	sub.f64 	%fd9, %fd1, %fd8;
	ld.shared.f64 	%fd10, [%r120];
	sub.f64 	%fd11, %fd2, %fd10;
	mul.f64 	%fd12, %fd11, %fd11;
	fma.rn.f64 	%fd13, %fd9, %fd9, %fd12;
	ld.shared.f64 	%fd14, [%r120+8];
	sub.f64 	%fd15, %fd3, %fd14;
	fma.rn.f64 	%fd16, %fd15, %fd15, %fd13;
	sqrt.rn.f64 	%fd17, %fd16;
	ld.const.f64 	%fd18, [PDH_res_CUDA];
	div.rn.f64 	%fd19, %fd17, %fd18;
	cvt.rzi.s32.f64 	%r78, %fd19;
	mov.u32 	%r79, sharedMemory;
	add.s32 	%r80, %r79, %r5;
	shl.b32 	%r81, %r78, 2;
	add.s32 	%r82, %r80, %r81;
	atom.shared.add.u32 	%r83, [%r82], 1;
	add.s32 	%r121, %r121, 1;
	setp.ne.s32 	%p14, %r121, 0;
	add.s32 	%r120, %r120, 24;
	add.s64 	%rd55, %rd55, 1;
	@%p14 bra 	$L__BB0_18;
$L__BB0_20:
	bar.sync 	0;
	add.s32 	%r119, %r119, 1;
	setp.eq.s32 	%p15, %r119, %r53;
	@%p15 bra 	$L__BB0_21;
	bra.uni 	$L__BB0_16;
$L__BB0_21:
	add.s32 	%r84, %r3, 1;
	setp.ge.s32 	%p16, %r84, %r52;
	@%p16 bra 	$L__BB0_25;
	cvt.u32.u64 	%r85, %rd3;
	ld.const.f64 	%fd4, [PDH_res_CUDA];
	sub.s32 	%r123, %r3, %r52;
	mov.u32 	%r86, sharedMemory;
	mad.lo.s32 	%r87, %r3, 24, %r86;
	add.s32 	%r122, %r87, 40;
	add.s32 	%r88, %r85, 1;
	cvt.u64.u32 	%rd56, %r88;
$L__BB0_23:
	setp.le.s64 	%p17, %rd4, %rd56;
	@%p17 bra 	$L__BB0_25;
	ld.shared.f64 	%fd20, [%r122+-16];
	sub.f64 	%fd21, %fd1, %fd20;
	ld.shared.f64 	%fd22, [%r122+-8];
	sub.f64 	%fd23, %fd2, %fd22;
	mul.f64 	%fd24, %fd23, %fd23;
	fma.rn.f64 	%fd25, %fd21, %fd21, %fd24;
	ld.shared.f64 	%fd26, [%r122];
	sub.f64 	%fd27, %fd3, %fd26;
	fma.rn.f64 	%fd28, %fd27, %fd27, %fd25;
	sqrt.rn.f64 	%fd29, %fd28;
	div.rn.f64 	%fd30, %fd29, %fd4;
	cvt.rzi.s32.f64 	%r89, %fd30;
	add.s32 	%r91, %r86, %r5;
	shl.b32 	%r92, %r89, 2;
	add.s32 	%r93, %r91, %r92;
	atom.shared.add.u32 	%r94, [%r93], 1;
	add.s32 	%r123, %r123, 1;
	add.s32 	%r122, %r122, 24;
	add.s64 	%rd56, %rd56, 1;
	setp.ne.s32 	%p18, %r123, -1;
	@%p18 bra 	$L__BB0_23;
$L__BB0_25:
	setp.lt.s32 	%p19, %r54, 1;
	bar.sync 	0;
	setp.ne.s32 	%p20, %r3, 0;
	or.pred  	%p21, %p20, %p19;
	@%p21 bra 	$L__BB0_37;
	and.b32  	%r38, %r54, 7;
	setp.lt.u32 	%p22, %r54, 8;
	mov.b32 	%r127, 0;
	@%p22 bra 	$L__BB0_29;
	and.b32  	%r127, %r54, 2147483640;
	neg.s32 	%r125, %r127;
	add.s64 	%rd57, %rd1, 32;
	mov.u32 	%r96, sharedMemory;
	add.s32 	%r97, %r5, %r96;
	add.s32 	%r124, %r97, 16;
$L__BB0_28:
	.pragma "nounroll";
	ld.shared.v4.u32 	{%r98, %r99, %r100, %r101}, [%r124+-16];
	cvt.s64.s32 	%rd19, %r98;
	atom.global.add.u64 	%rd20, [%rd57+-32], %rd19;
	cvt.s64.s32 	%rd21, %r99;
	atom.global.add.u64 	%rd22, [%rd57+-24], %rd21;
	cvt.s64.s32 	%rd23, %r100;
	atom.global.add.u64 	%rd24, [%rd57+-16], %rd23;
	cvt.s64.s32 	%rd25, %r101;
	atom.global.add.u64 	%rd26, [%rd57+-8], %rd25;
	ld.shared.v4.u32 	{%r102, %r103, %r104, %r105}, [%r124];
	cvt.s64.s32 	%rd27, %r102;
	atom.global.add.u64 	%rd28, [%rd57], %rd27;
	cvt.s64.s32 	%rd29, %r103;
	atom.global.add.u64 	%rd30, [%rd57+8], %rd29;
	cvt.s64.s32 	%rd31, %r104;
	atom.global.add.u64 	%rd32, [%rd57+16], %rd31;
	cvt.s64.s32 	%rd33, %r105;
	atom.global.add.u64 	%rd34, [%rd57+24], %rd33;
	add.s32 	%r125, %r125, 8;
	add.s64 	%rd57, %rd57, 64;
	add.s32 	%r124, %r124, 32;
	setp.ne.s32 	%p23, %r125, 0;
	@%p23 bra 	$L__BB0_28;
$L__BB0_29:
	setp.eq.s32 	%p24, %r38, 0;
	@%p24 bra 	$L__BB0_37;
	and.b32  	%r47, %r54, 3;
	setp.lt.u32 	%p25, %r38, 4;
	@%p25 bra 	$L__BB0_32;
	mul.wide.u32 	%rd35, %r127, 8;
	add.s64 	%rd36, %rd1, %rd35;
	shl.b32 	%r106, %r127, 2;
	add.s32 	%r107, %r6, %r106;
	ld.shared.s32 	%rd37, [%r107];
	atom.global.add.u64 	%rd38, [%rd36], %rd37;
	ld.shared.s32 	%rd39, [%r107+4];
	atom.global.add.u64 	%rd40, [%rd36+8], %rd39;
	ld.shared.s32 	%rd41, [%r107+8];
	atom.global.add.u64 	%rd42, [%rd36+16], %rd41;
	ld.shared.s32 	%rd43, [%r107+12];
	atom.global.add.u64 	%rd44, [%rd36+24], %rd43;
	add.s32 	%r127, %r127, 4;
$L__BB0_32:
	setp.eq.s32 	%p26, %r47, 0;
	@%p26 bra 	$L__BB0_37;
	setp.eq.s32 	%p27, %r47, 1;
	@%p27 bra 	$L__BB0_35;
	mul.wide.u32 	%rd45, %r127, 8;
	add.s64 	%rd46, %rd1, %rd45;
	shl.b32 	%r108, %r127, 2;
	add.s32 	%r109, %r6, %r108;
	ld.shared.s32 	%rd47, [%r109];
	atom.global.add.u64 	%rd48, [%rd46], %rd47;
	ld.shared.s32 	%rd49, [%r109+4];
	atom.global.add.u64 	%rd50, [%rd46+8], %rd49;
	add.s32 	%r127, %r127, 2;
$L__BB0_35:
	and.b32  	%r110, %r54, 1;
	setp.eq.b32 	%p28, %r110, 1;
	not.pred 	%p29, %p28;
	@%p29 bra 	$L__BB0_37;
	mul.wide.u32 	%rd51, %r127, 8;
	add.s64 	%rd52, %rd1, %rd51;
	shl.b32 	%r111, %r127, 2;
	add.s32 	%r112, %r6, %r111;
	ld.shared.s32 	%rd53, [%r112];
	atom.global.add.u64 	%rd54, [%rd52], %rd53;
$L__BB0_37:
	ret;

}


// ===== COMPILED SASS (sm_100) =====

	.target	sm_100

	.elftype	@"ET_EXEC"


//--------------------- .note.nv.tkinfo           --------------------------
	.section	.note.nv.tkinfo,"",@"SHT_NOTE"
	.sectionflags	@"SHF_NOTE_NV_TKINFO"
	.tkinfo
        /*0018*/ 	.word	0x00000002
        /*0030*/ 	.string	""
        /*0030*/ 	.string	"ptxas"
        /*0030*/ 	.string	"Cuda compilation tools, release 13.0, V13.0.88"
        /*0030*/ 	.string	"Build cuda_13.0.r13.0/compiler.36424714_0"
        /*0030*/ 	.string	"-arch sm_100 -m 64 "



//--------------------- .note.nv.cuinfo           --------------------------
	.section	.note.nv.cuinfo,"",@"SHT_NOTE"
	.sectionflags	@"SHF_NOTE_NV_CUINFO"
        /*0018*/ 	.short	0x0002
        /*001a*/ 	.short	0x0064
        /*001c*/ 	.short	0x0082
	.zero		2


//--------------------- .nv.info                  --------------------------
	.section	.nv.info,"",@"SHT_CUDA_INFO"
	.align	4


	//----- nvinfo : EIATTR_REGCOUNT
	.align		4
        /*0000*/ 	.byte	0x04, 0x2f
        /*0002*/ 	.short	(.L_3 - .L_2)
	.align		4
.L_2:
        /*0004*/ 	.word	index@(_Z17CUDA_PDH_baselineP10hist_entryP8atomdesciii)
        /*0008*/ 	.word	0x00000026


	//----- nvinfo : EIATTR_FRAME_SIZE
	.align		4
.L_3:
        /*000c*/ 	.byte	0x04, 0x11
        /*000e*/ 	.short	(.L_5 - .L_4)
	.align		4
.L_4:
        /*0010*/ 	.word	index@($__internal_1_$__cuda_sm20_dsqrt_rn_f64_mediumpath_v1)
        /*0014*/ 	.word	0x00000000


	//----- nvinfo : EIATTR_FRAME_SIZE
	.align		4
.L_5:
        /*0018*/ 	.byte	0x04, 0x11
        /*001a*/ 	.short	(.L_7 - .L_6)
	.align		4
.L_6:
        /*001c*/ 	.word	index@($__internal_0_$__cuda_sm20_div_rn_f64_full)
        /*0020*/ 	.word	0x00000000


	//----- nvinfo : EIATTR_FRAME_SIZE
	.align		4
.L_7:
        /*0024*/ 	.byte	0x04, 0x11
        /*0026*/ 	.short	(.L_9 - .L_8)
	.align		4
.L_8:
        /*0028*/ 	.word	index@(_Z17CUDA_PDH_baselineP10hist_entryP8atomdesciii)
        /*002c*/ 	.word	0x00000000


	//----- nvinfo : EIATTR_MIN_STACK_SIZE
	.align		4
.L_9:
        /*0030*/ 	.byte	0x04, 0x12
        /*0032*/ 	.short	(.L_11 - .L_10)
	.align		4
.L_10:
        /*0034*/ 	.word	index@(_Z17CUDA_PDH_baselineP10hist_entryP8atomdesciii)
        /*0038*/ 	.word	0x00000000
.L_11:


//--------------------- .nv.compat                --------------------------
	.section	.nv.compat,"",@"SHT_CUDA_COMPAT_INFO"
	.align	4
        /*0000*/ 	.byte	0x02, 0x09, 0x00, 0x00, 0x02, 0x02, 0x01, 0x00, 0x02, 0x05, 0x05, 0x00, 0x03, 0x07, 0x01, 0x01
        /*0010*/ 	.byte	0x02, 0x03, 0x00, 0x00, 0x02, 0x06, 0x01, 0x00, 0x04, 0x0b, 0x08, 0x00, 0x01, 0x00, 0x00, 0x00
        /*0020*/ 	.byte	0x00, 0x00, 0x00, 0x00


//--------------------- .nv.info._Z17CUDA_PDH_baselineP10hist_entryP8atomdesciii --------------------------
	.section	.nv.info._Z17CUDA_PDH_baselineP10hist_entryP8atomdesciii,"",@"SHT_CUDA_INFO"
	.sectionflags	@""
	.align	4


	//----- nvinfo : EIATTR_CUDA_API_VERSION
	.align		4
        /*0000*/ 	.byte	0x04, 0x37
        /*0002*/ 	.short	(.L_13 - .L_12)
.L_12:
        /*0004*/ 	.word	0x00000082


	//----- nvinfo : EIATTR_KPARAM_INFO
	.align		4
.L_13:
        /*0008*/ 	.byte	0x04, 0x17
        /*000a*/ 	.short	(.L_15 - .L_14)
.L_14:
        /*000c*/ 	.word	0x00000000
        /*0010*/ 	.short	0x0004
        /*0012*/ 	.short	0x0018
        /*0014*/ 	.byte	0x00, 0xf0, 0x11, 0x00


	//----- nvinfo : EIATTR_KPARAM_INFO
	.align		4
.L_15:
        /*0018*/ 	.byte	0x04, 0x17
        /*001a*/ 	.short	(.L_17 - .L_16)
.L_16:
        /*001c*/ 	.word	0x00000000
        /*0020*/ 	.short	0x0003
        /*0022*/ 	.short	0x0014
        /*0024*/ 	.byte	0x00, 0xf0, 0x11, 0x00


	//----- nvinfo : EIATTR_KPARAM_INFO
	.align		4
.L_17:
        /*0028*/ 	.byte	0x04, 0x17
        /*002a*/ 	.short	(.L_19 - .L_18)
.L_18:
        /*002c*/ 	.word	0x00000000
        /*0030*/ 	.short	0x0002
        /*0032*/ 	.short	0x0010
        /*0034*/ 	.byte	0x00, 0xf0, 0x11, 0x00


	//----- nvinfo : EIATTR_KPARAM_INFO
	.align		4
.L_19:
        /*0038*/ 	.byte	0x04, 0x17
        /*003a*/ 	.short	(.L_21 - .L_20)
.L_20:
        /*003c*/ 	.word	0x00000000
        /*0040*/ 	.short	0x0001
        /*0042*/ 	.short	0x0008
        /*0044*/ 	.byte	0x00, 0xf5, 0x21, 0x00


	//----- nvinfo : EIATTR_KPARAM_INFO
	.align		4
.L_21:
        /*0048*/ 	.byte	0x04, 0x17
        /*004a*/ 	.short	(.L_23 - .L_22)
.L_22:
        /*004c*/ 	.word	0x00000000
        /*0050*/ 	.short	0x0000
        /*0052*/ 	.short	0x0000
        /*0054*/ 	.byte	0x00, 0xf5, 0x21, 0x00


	//----- nvinfo : EIATTR_SPARSE_MMA_MASK
	.align		4
.L_23:
        /*0058*/ 	.byte	0x03, 0x50
        /*005a*/ 	.short	0x0000


	//----- nvinfo : EIATTR_MAXREG_COUNT
	.align		4
        /*005c*/ 	.byte	0x03, 0x1b
        /*005e*/ 	.short	0x00ff


	//----- nvinfo : EIATTR_NUM_BARRIERS
	.align		4
        /*0060*/ 	.byte	0x02, 0x4c
        /*0062*/ 	.byte	0x01
	.zero		1


	//----- nvinfo : EIATTR_MERCURY_ISA_VERSION
	.align		4
        /*0064*/ 	.byte	0x03, 0x5f
        /*0066*/ 	.short	0x0101


	//----- nvinfo : EIATTR_INT_WARP_WIDE_INSTR_OFFSETS
	.align		4
        /*0068*/ 	.byte	0x04, 0x31
        /*006a*/ 	.short	(.L_25 - .L_24)


	//   ....[0]....
.L_24:
        /*006c*/ 	.word	0x00001270


	//   ....[1]....
        /*0070*/ 	.word	0x00001660


	//   ....[2]....
        /*0074*/ 	.word	0x000018a0


	//   ....[3]....
        /*0078*/ 	.word	0x000019f0


	//----- nvinfo : EIATTR_VRC_CTA_INIT_COUNT
	.align		4
.L_25:
        /*007c*/ 	.byte	0x02, 0x4a
	.zero		1
	.zero		1


	//----- nvinfo : EIATTR_EXIT_INSTR_OFFSETS
	.align		4
        /*0080*/ 	.byte	0x04, 0x1c
        /*0082*/ 	.short	(.L_27 - .L_26)


	//   ....[0]....
.L_26:
        /*0084*/ 	.word	0x00000080


	//   ....[1]....
        /*0088*/ 	.word	0x00001130


	//   ....[2]....
        /*008c*/ 	.word	0x000015e0


	//   ....[3]....
        /*0090*/ 	.word	0x00001820


	//   ....[4]....
        /*0094*/ 	.word	0x000019b0


	//   ....[5]....
        /*0098*/ 	.word	0x00001aa0


	//----- nvinfo : EIATTR_CRS_STACK_SIZE
	.align		4
.L_27:
        /*009c*/ 	.byte	0x04, 0x1e
        /*009e*/ 	.short	(.L_29 - .L_28)
.L_28:
        /*00a0*/ 	.word	0x00000000


	//----- nvinfo : EIATTR_CBANK_PARAM_SIZE
	.align		4
.L_29:
        /*00a4*/ 	.byte	0x03, 0x19
        /*00a6*/ 	.short	0x001c


	//----- nvinfo : EIATTR_PARAM_CBANK
	.align		4
        /*00a8*/ 	.byte	0x04, 0x0a
        /*00aa*/ 	.short	(.L_31 - .L_30)
	.align		4
.L_30:
        /*00ac*/ 	.word	index@(.nv.constant0._Z17CUDA_PDH_baselineP10hist_entryP8atomdesciii)
        /*00b0*/ 	.short	0x0380
        /*00b2*/ 	.short	0x001c


	//----- nvinfo : EIATTR_SW_WAR
	.align		4
.L_31:
        /*00b4*/ 	.byte	0x04, 0x36
        /*00b6*/ 	.short	(.L_33 - .L_32)
.L_32:
        /*00b8*/ 	.word	0x00000008
.L_33:


//--------------------- .nv.callgraph             --------------------------
	.section	.nv.callgraph,"",@"SHT_CUDA_CALLGRAPH"
	.align	4
	.sectionentsize	8
	.align		4
        /*0000*/ 	.word	0x00000000
	.align		4
        /*0004*/ 	.word	0xffffffff
	.align		4
        /*0008*/ 	.word	0x00000000
	.align		4
        /*000c*/ 	.word	0xfffffffe
	.align		4
        /*0010*/ 	.word	0x00000000
	.align		4
        /*0014*/ 	.word	0xfffffffd
	.align		4
        /*0018*/ 	.word	0x00000000
	.align		4
        /*001c*/ 	.word	0xfffffffc


//--------------------- .nv.constant3             --------------------------
	.section	.nv.constant3,"a",@progbits
	.align	8
.nv.constant3:
	.type		PDH_acnt_CUDA,@object
	.size		PDH_acnt_CUDA,(PDH_res_CUDA - PDH_acnt_CUDA)
PDH_acnt_CUDA:
	.zero		8
	.type		PDH_res_CUDA,@object
	.size		PDH_res_CUDA,(.L_1 - PDH_res_CUDA)
PDH_res_CUDA:
	.zero		8
.L_1:


//--------------------- .text._Z17CUDA_PDH_baselineP10hist_entryP8atomdesciii --------------------------
	.section	.text._Z17CUDA_PDH_baselineP10hist_entryP8atomdesciii,"ax",@progbits
	.align	128
        .global         _Z17CUDA_PDH_baselineP10hist_entryP8atomdesciii
        .type           _Z17CUDA_PDH_baselineP10hist_entryP8atomdesciii,@function
        .size           _Z17CUDA_PDH_baselineP10hist_entryP8atomdesciii,(.L_x_34 - _Z17CUDA_PDH_baselineP10hist_entryP8atomdesciii)
        .other          _Z17CUDA_PDH_baselineP10hist_entryP8atomdesciii,@"STO_CUDA_ENTRY STV_DEFAULT"
_Z17CUDA_PDH_baselineP10hist_entryP8atomdesciii:
.text._Z17CUDA_PDH_baselineP10hist_entryP8atomdesciii:
[----:B------:R-:W-:Y:S01]  /*0000*/  LDC R1, c[0x0][0x37c] ;  /* 0x0000df00ff017b82 */ /* 0x000fe20000000800 */
[----:B------:R-:W0:Y:S07]  /*0010*/  S2R R2, SR_TID.X ;  /* 0x0000000000027919 */ /* 0x000e2e0000002100 */
[----:B------:R-:W0:Y:S01]  /*0020*/  S2UR UR5, SR_CTAID.X ;  /* 0x00000000000579c3 */ /* 0x000e220000002500 */
[----:B------:R-:W1:Y:S07]  /*0030*/  LDCU.64 UR6, c[0x3][URZ] ;  /* 0x00c00000ff0677ac */ /* 0x000e6e0008000a00 */
[----:B------:R-:W0:Y:S02]  /*0040*/  LDC R3, c[0x0][0x360] ;  /* 0x0000d800ff037b82 */ /* 0x000e240000000800 */
[----:B0-----:R-:W-:-:S05]  /*0050*/  IMAD R4, R3, UR5, R2 ;  /* 0x0000000503047c24 */ /* 0x001fca000f8e0202 */
[----:B-1----:R-:W-:-:S04]  /*0060*/  ISETP.GE.U32.AND P0, PT, R4, UR6, PT ;  /* 0x0000000604007c0c */ /* 0x002fc8000bf06070 */
[----:B------:R-:W-:-:S13]  /*0070*/  ISETP.GE.AND.EX P0, PT, RZ, UR7, PT, P0 ;  /* 0x00000007ff007c0c */ /* 0x000fda000bf06300 */
[----:B------:R-:W-:Y:S05]  /*0080*/  @P0 EXIT ;  /* 0x000000000000094d */ /* 0x000fea0003800000 */
[----:B------:R-:W0:Y:S01]  /*0090*/  S2R R7, SR_CgaCtaId ;  /* 0x0000000000077919 */ /* 0x000e220000008800 */
[----:B------:R-:W1:Y:S01]  /*00a0*/  LDC R9, c[0x0][0x398] ;  /* 0x0000e600ff097b82 */ /* 0x000e620000000800 */
[----:B------:R-:W-:Y:S01]  /*00b0*/  MOV R0, 0x400 ;  /* 0x0000040000007802 */ /* 0x000fe20000000f00 */
[----:B------:R-:W2:Y:S06]  /*00c0*/  LDCU.64 UR10, c[0x0][0x358] ;  /* 0x00006b00ff0a77ac */ /* 0x000eac0008000a00 */
[----:B------:R-:W3:Y:S01]  /*00d0*/  LDC R6, c[0x0][0x390] ;  /* 0x0000e400ff067b82 */ /* 0x000ee20000000800 */
[----:B-1----:R-:W-:-:S02]  /*00e0*/  ISETP.GE.AND P0, PT, R9, 0x1, PT ;  /* 0x000000010900780c */ /* 0x002fc40003f06270 */
[----:B0-----:R-:W-:-:S05]  /*00f0*/  LEA R7, R7, R0, 0x18 ;  /* 0x0000000007077211 */ /* 0x001fca00078ec0ff */
[----:B---3--:R-:W-:-:S04]  /*0100*/  IMAD R17, R6, 0x18, R7 ;  /* 0x0000001806117824 */ /* 0x008fc800078e0207 */
[----:B------:R-:W-:Y:S02]  /*0110*/  IMAD R5, R6, 0x18, R17 ;  /* 0x0000001806057824 */ /* 0x000fe400078e0211 */
[----:B--2---:R-:W-:Y:S05]  /*0120*/  @!P0 BRA `(.L_x_0) ;  /* 0x0000000000c08947 */ /* 0x004fea0003800000 */
[C---:B------:R-:W-:Y:S01]  /*0130*/  ISETP.GE.U32.AND P0, PT, R9.reuse, 0x10, PT ;  /* 0x000000100900780c */ /* 0x040fe20003f06070 */
[----:B------:R-:W-:Y:S01]  /*0140*/  IMAD.MOV.U32 R0, RZ, RZ, RZ ;  /* 0x000000ffff007224 */ /* 0x000fe200078e00ff */
[----:B------:R-:W-:-:S04]  /*0150*/  LOP3.LUT R10, R9, 0xf, RZ, 0xc0, !PT ;  /* 0x0000000f090a7812 */ /* 0x000fc800078ec0ff */
[----:B------:R-:W-:-:S07]  /*0160*/  ISETP.NE.AND P1, PT, R10, RZ, PT ;  /* 0x000000ff0a00720c */ /* 0x000fce0003f25270 */
[----:B------:R-:W-:Y:S06]  /*0170*/  @!P0 BRA `(.L_x_1) ;  /* 0x0000000000288947 */ /* 0x000fec0003800000 */
[----:B------:R-:W-:Y:S01]  /*0180*/  LOP3.LUT R0, R9, 0x7ffffff0, RZ, 0xc0, !PT ;  /* 0x7ffffff009007812 */ /* 0x000fe200078ec0ff */
[----:B------:R-:W-:-:S07]  /*0190*/  IMAD.MOV.U32 R6, RZ, RZ, RZ ;  /* 0x000000ffff067224 */ /* 0x000fce00078e00ff */
.L_x_2:
[C---:B0-----:R-:W-:Y:S02]  /*01a0*/  IMAD R8, R6.reuse, 0x4, R5 ;  /* 0x0000000406087824 */ /* 0x041fe400078e0205 */
[----:B------:R-:W-:-:S03]  /*01b0*/  VIADD R6, R6, 0x10 ;  /* 0x0000001006067836 */ /* 0x000fc60000000000 */
[----:B------:R0:W-:Y:S02]  /*01c0*/  STS.128 [R8], RZ ;  /* 0x000000ff08007388 */ /* 0x0001e40000000c00 */
[----:B------:R-:W-:Y:S02]  /*01d0*/  ISETP.NE.AND P0, PT, R6, R0, PT ;  /* 0x000000000600720c */ /* 0x000fe40003f05270 */
[----:B------:R0:W-:Y:S04]  /*01e0*/  STS.128 [R8+0x10], RZ ;  /* 0x000010ff08007388 */ /* 0x0001e80000000c00 */
[----:B------:R0:W-:Y:S04]  /*01f0*/  STS.128 [R8+0x20], RZ ;  /* 0x000020ff08007388 */ /* 0x0001e80000000c00 */
[----:B------:R0:W-:Y:S03]  /*0200*/  STS.128 [R8+0x30], RZ ;  /* 0x000030ff08007388 */ /* 0x0001e60000000c00 */
[----:B------:R-:W-:Y:S05]  /*0210*/  @P0 BRA `(.L_x_2) ;  /* 0xfffffffc00e00947 */ /* 0x000fea000383ffff */
.L_x_1:
[----:B------:R-:W-:Y:S05]  /*0220*/  @!P1 BRA `(.L_x_0) ;  /* 0x0000000000809947 */ /* 0x000fea0003800000 */
[----:B------:R-:W-:Y:S02]  /*0230*/  ISETP.GE.U32.AND P0, PT, R10, 0x8, PT ;  /* 0x000000080a00780c */ /* 0x000fe40003f06070 */
[----:B0-----:R-:W-:-:S04]  /*0240*/  LOP3.LUT R8, R9, 0x7, RZ, 0xc0, !PT ;  /* 0x0000000709087812 */ /* 0x001fc800078ec0ff */
[----:B------:R-:W-:-:S07]  /*0250*/  ISETP.NE.AND P1, PT, R8, RZ, PT ;  /* 0x000000ff0800720c */ /* 0x000fce0003f25270 */
[----:B------:R-:W-:Y:S06]  /*0260*/  @!P0 BRA `(.L_x_3) ;  /* 0x0000000000288947 */ /* 0x000fec0003800000 */
[C---:B------:R-:W-:Y:S01]  /*0270*/  LEA R6, R0.reuse, R5, 0x2 ;  /* 0x0000000500067211 */ /* 0x040fe200078e10ff */
[----:B------:R-:W-:-:S04]  /*0280*/  VIADD R0, R0, 0x8 ;  /* 0x0000000800007836 */ /* 0x000fc80000000000 */
[----:B------:R0:W-:Y:S04]  /*0290*/  STS [R6], RZ ;  /* 0x000000ff06007388 */ /* 0x0001e80000000800 */
[----:B------:R0:W-:Y:S04]  /*02a0*/  STS [R6+0x4], RZ ;  /* 0x000004ff06007388 */ /* 0x0001e80000000800 */
[----:B------:R0:W-:Y:S04]  /*02b0*/  STS [R6+0x8], RZ ;  /* 0x000008ff06007388 */ /* 0x0001e80000000800 */
[----:B------:R0:W-:Y:S04]  /*02c0*/  STS [R6+0xc], RZ ;  /* 0x00000cff06007388 */ /* 0x0001e80000000800 */
[----:B------:R0:W-:Y:S04]  /*02d0*/  STS [R6+0x10], RZ ;  /* 0x000010ff06007388 */ /* 0x0001e80000000800 */
[----:B------:R0:W-:Y:S04]  /*02e0*/  STS [R6+0x14], RZ ;  /* 0x000014ff06007388 */ /* 0x0001e80000000800 */
[----:B------:R0:W-:Y:S04]  /*02f0*/  STS [R6+0x18], RZ ;  /* 0x000018ff06007388 */ /* 0x0001e80000000800 */
[----:B------:R0:W-:Y:S02]  /*0300*/  STS [R6+0x1c], RZ ;  /* 0x00001cff06007388 */ /* 0x0001e40000000800 */
.L_x_3:
[----:B------:R-:W-:Y:S05]  /*0310*/  @!P1 BRA `(.L_x_0) ;  /* 0x0000000000449947 */ /* 0x000fea0003800000 */
[----:B------:R-:W-:Y:S02]  /*0320*/  ISETP.GE.U32.AND P0, PT, R8, 0x4, PT ;  /* 0x000000040800780c */ /* 0x000fe40003f06070 */
[----:B0-----:R-:W-:-:S04]  /*0330*/  LOP3.LUT R6, R9, 0x3, RZ, 0xc0, !PT ;  /* 0x0000000309067812 */ /* 0x001fc800078ec0ff */
[----:B------:R-:W-:-:S07]  /*0340*/  ISETP.NE.AND P1, PT, R6, RZ, PT ;  /* 0x000000ff0600720c */ /* 0x000fce0003f25270 */
[C---:B------:R-:W-:Y:S02]  /*0350*/  @P0 IMAD R8, R0.reuse, 0x4, R5 ;  /* 0x0000000400080824 */ /* 0x040fe400078e0205 */
[----:B------:R-:W-:-:S03]  /*0360*/  @P0 VIADD R0, R0, 0x4 ;  /* 0x0000000400000836 */ /* 0x000fc60000000000 */
[----:B------:R1:W-:Y:S04]  /*0370*/  @P0 STS [R8], RZ ;  /* 0x000000ff08000388 */ /* 0x0003e80000000800 */
[----:B------:R1:W-:Y:S04]  /*0380*/  @P0 STS [R8+0x4], RZ ;  /* 0x000004ff08000388 */ /* 0x0003e80000000800 */
[----:B------:R1:W-:Y:S04]  /*0390*/  @P0 STS [R8+0x8], RZ ;  /* 0x000008ff08000388 */ /* 0x0003e80000000800 */
[----:B------:R1:W-:Y:S01]  /*03a0*/  @P0 STS [R8+0xc], RZ ;  /* 0x00000cff08000388 */ /* 0x0003e20000000800 */
[----:B------:R-:W-:Y:S05]  /*03b0*/  @!P1 BRA `(.L_x_0) ;  /* 0x00000000001c9947 */ /* 0x000fea0003800000 */
[----:B------:R-:W-:-:S05]  /*03c0*/  UMOV UR4, URZ ;  /* 0x000000ff00047c82 */ /* 0x000fca0008000000 */
.L_x_4:
[C---:B-1----:R-:W-:Y:S01]  /*03d0*/  IMAD R8, R0.reuse, 0x4, R5 ;  /* 0x0000000400087824 */ /* 0x042fe200078e0205 */
[----:B------:R-:W-:Y:S01]  /*03e0*/  UIADD3 UR4, UPT, UPT, UR4, 0x1, URZ ;  /* 0x0000000104047890 */ /* 0x000fe2000fffe0ff */
[----:B------:R-:W-:-:S03]  /*03f0*/  IADD3 R0, PT, PT, R0, 0x1, RZ ;  /* 0x0000000100007810 */ /* 0x000fc60007ffe0ff */
[----:B------:R2:W-:Y:S02]  /*0400*/  STS [R8], RZ ;  /* 0x000000ff08007388 */ /* 0x0005e40000000800 */
[----:B------:R-:W-:-:S13]  /*0410*/  ISETP.NE.AND P0, PT, R6, UR4, PT ;  /* 0x0000000406007c0c */ /* 0x000fda000bf05270 */
[----:B--2---:R-:W-:Y:S05]  /*0420*/  @P0 BRA `(.L_x_4) ;  /* 0xfffffffc00e80947 */ /* 0x004fea000383ffff */
.L_x_0:
[----:B01----:R-:W0:Y:S01]  /*0430*/  LDC.64 R8, c[0x0][0x388] ;  /* 0x0000e200ff087b82 */ /* 0x003e220000000a00 */
[----:B------:R-:W-:Y:S01]  /*0440*/  UMOV UR4, URZ ;  /* 0x000000ff00047c82 */ /* 0x000fe20008000000 */
[----:B------:R-:W1:Y:S01]  /*0450*/  LDCU UR6, c[0x0][0x394] ;  /* 0x00007280ff0677ac */ /* 0x000e620008000800 */
[----:B0-----:R-:W-:-:S04]  /*0460*/  IMAD.WIDE.U32 R8, R4, 0x18, R8 ;  /* 0x0000001804087825 */ /* 0x001fc800078e0008 */
[----:B------:R-:W-:-:S05]  /*0470*/  VIADD R9, R9, UR4 ;  /* 0x0000000409097c36 */ /* 0x000fca0008000000 */
[----:B------:R-:W2:Y:S04]  /*0480*/  LDG.E.64 R14, desc[UR10][R8.64] ;  /* 0x0000000a080e7981 */ /* 0x000ea8000c1e1b00 */
[----:B------:R-:W3:Y:S04]  /*0490*/  LDG.E.64 R12, desc[UR10][R8.64+0x8] ;  /* 0x0000080a080c7981 */ /* 0x000ee8000c1e1b00 */
[----:B------:R-:W4:Y:S01]  /*04a0*/  LDG.E.64 R10, desc[UR10][R8.64+0x10] ;  /* 0x0000100a080a7981 */ /* 0x000f22000c1e1b00 */
[----:B------:R-:W-:Y:S01]  /*04b0*/  IMAD R19, R2, 0x18, R7 ;  /* 0x0000001802137824 */ /* 0x000fe200078e0207 */
[----:B------:R-:W-:Y:S01]  /*04c0*/  UIADD3 UR4, UPT, UPT, UR5, 0x1, URZ ;  /* 0x0000000105047890 */ /* 0x000fe2000fffe0ff */
[----:B------:R-:W0:Y:S01]  /*04d0*/  LDC R7, c[0x3][0xc] ;  /* 0x00c00300ff077b82 */ /* 0x000e220000000800 */
[----:B------:R-:W0:Y:S02]  /*04e0*/  LDCU UR8, c[0x3][0x8] ;  /* 0x00c00100ff0877ac */ /* 0x000e240008000800 */
[----:B-1----:R-:W-:Y:S01]  /*04f0*/  UISETP.GE.AND UP0, UPT, UR4, UR6, UPT ;  /* 0x000000060400728c */ /* 0x002fe2000bf06270 */
[----:B--2---:R1:W-:Y:S04]  /*0500*/  STS.64 [R19], R14 ;  /* 0x0000000e13007388 */ /* 0x0043e80000000a00 */
[----:B---3--:R1:W-:Y:S04]  /*0510*/  STS.64 [R19+0x8], R12 ;  /* 0x0000080c13007388 */ /* 0x0083e80000000a00 */
[----:B----4-:R1:W-:Y:S01]  /*0520*/  STS.64 [R19+0x10], R10 ;  /* 0x0000100a13007388 */ /* 0x0103e20000000a00 */
[----:B0-----:R-:W-:Y:S05]  /*0530*/  BRA.U UP0, `(.L_x_5) ;  /* 0x0000000500947547 */ /* 0x001fea000b800000 */
[----:B------:R-:W-:Y:S02]  /*0540*/  IMAD R6, R2, 0x18, R17 ;  /* 0x0000001802067824 */ /* 0x000fe400078e0211 */
[----:B------:R-:W-:-:S07]  /*0550*/  VIADD R8, R17, 0x8 ;  /* 0x0000000811087836 */ /* 0x000fce0000000000 */
.L_x_12:
[----:B0-----:R-:W0:Y:S01]  /*0560*/  LDC.64 R16, c[0x0][0x388] ;  /* 0x0000e200ff107b82 */ /* 0x001e220000000a00 */
[----:B------:R-:W-:Y:S01]  /*0570*/  IMAD R9, R3, UR4, R2 ;  /* 0x0000000403097c24 */ /* 0x000fe2000f8e0202 */
[----:B--2---:R-:W2:Y:S03]  /*0580*/  LDCU UR5, c[0x0][0x390] ;  /* 0x00007200ff0577ac */ /* 0x004ea60008000800 */
[----:B0-----:R-:W-:-:S05]  /*0590*/  IMAD.WIDE.U32 R16, R9, 0x18, R16 ;  /* 0x0000001809107825 */ /* 0x001fca00078e0010 */
[----:B-1----:R-:W3:Y:S04]  /*05a0*/  LDG.E.64 R18, desc[UR10][R16.64] ;  /* 0x0000000a10127981 */ /* 0x002ee8000c1e1b00 */
[----:B----4-:R-:W4:Y:S04]  /*05b0*/  LDG.E.64 R20, desc[UR10][R16.64+0x8] ;  /* 0x0000080a10147981 */ /* 0x010f28000c1e1b00 */
[----:B------:R-:W5:Y:S01]  /*05c0*/  LDG.E.64 R22, desc[UR10][R16.64+0x10] ;  /* 0x0000100a10167981 */ /* 0x000f62000c1e1b00 */
[----:B--2---:R-:W-:-:S03]  /*05d0*/  UISETP.GE.AND UP0, UPT, UR5, 0x1, UPT ;  /* 0x000000010500788c */ /* 0x004fc6000bf06270 */
[----:B---3--:R0:W-:Y:S04]  /*05e0*/  STS.64 [R6], R18 ;  /* 0x0000001206007388 */ /* 0x0081e80000000a00 */
[----:B----4-:R0:W-:Y:S04]  /*05f0*/  STS.64 [R6+0x8], R20 ;  /* 0x0000081406007388 */ /* 0x0101e80000000a00 */
[----:B-----5:R0:W-:Y:S01]  /*0600*/  STS.64 [R6+0x10], R22 ;  /* 0x0000101606007388 */ /* 0x0201e20000000a00 */
[----:B------:R-:W-:Y:S06]  /*0610*/  BAR.SYNC.DEFER_BLOCKING 0x0 ;  /* 0x0000000000007b1d */ /* 0x000fec0000010000 */
[----:B------:R-:W-:Y:S05]  /*0620*/  BRA.U !UP0, `(.L_x_6) ;  /* 0x0000000508447547 */ /* 0x000fea000b800000 */
[----:B------:R-:W-:Y:S01]  /*0630*/  IMAD.WIDE.U32 R30, R3, UR4, RZ ;  /* 0x00000004031e7c25 */ /* 0x000fe2000f8e00ff */
[----:B------:R-:W1:Y:S03]  /*0640*/  LDCU UR14, c[0x0][0x390] ;  /* 0x00007200ff0e77ac */ /* 0x000e660008000800 */
[----:B------:R-:W-:Y:S01]  /*0650*/  IMAD.MOV.U32 R9, RZ, RZ, R31 ;  /* 0x000000ffff097224 */ /* 0x000fe200078e001f */
[----:B------:R-:W2:Y:S01]  /*0660*/  LDCU UR9, c[0x3][0xc] ;  /* 0x00c00180ff0977ac */ /* 0x000ea20008000800 */
[----:B------:R-:W-:Y:S01]  /*0670*/  IMAD.MOV.U32 R31, RZ, RZ, R8 ;  /* 0x000000ffff1f7224 */ /* 0x000fe200078e0008 */
[----:B------:R-:W3:Y:S01]  /*0680*/  LDCU.64 UR12, c[0x3][URZ] ;  /* 0x00c00000ff0c77ac */ /* 0x000ee20008000a00 */
[----:B------:R-:W-:-:S12]  /*0690*/  UIADD3 UR5, UPT, UPT, -UR5, URZ, URZ ;  /* 0x000000ff05057290 */ /* 0x000fd8000fffe1ff */
.L_x_11:
[----:B---3--:R-:W-:-:S04]  /*06a0*/  ISETP.GE.U32.AND P0, PT, R30, UR12, PT ;  /* 0x0000000c1e007c0c */ /* 0x008fc8000bf06070 */
[----:B------:R-:W-:-:S13]  /*06b0*/  ISETP.GE.AND.EX P0, PT, R9, UR13, PT, P0 ;  /* 0x0000000d09007c0c */ /* 0x000fda000bf06300 */
[----:B----4-:R-:W-:Y:S05]  /*06c0*/  @P0 BRA `(.L_x_6) ;  /* 0x00000004001c0947 */ /* 0x010fea0003800000 */
[----:B0-----:R-:W0:Y:S01]  /*06d0*/  LDS.64 R20, [R31] ;  /* 0x000000001f147984 */ /* 0x001e220000000a00 */
[----:B------:R-:W-:Y:S01]  /*06e0*/  IMAD.MOV.U32 R26, RZ, RZ, 0x0 ;  /* 0x00000000ff1a7424 */ /* 0x000fe200078e00ff */
[----:B------:R-:W-:Y:S01]  /*06f0*/  BSSY.RECONVERGENT B0, `(.L_x_7) ;  /* 0x0000020000007945 */ /* 0x000fe20003800200 */
[----:B------:R-:W-:Y:S01]  /*0700*/  IMAD.MOV.U32 R27, RZ, RZ, 0x3fd80000 ;  /* 0x3fd80000ff1b7424 */ /* 0x000fe200078e00ff */
[----:B------:R-:W3:Y:S04]  /*0710*/  LDS.64 R18, [R31+-0x8] ;  /* 0xfffff8001f127984 */ /* 0x000ee80000000a00 */
[----:B------:R-:W4:Y:S01]  /*0720*/  LDS.64 R16, [R31+0x8] ;  /* 0x000008001f107984 */ /* 0x000f220000000a00 */
[----:B0-----:R-:W-:Y:S02]  /*0730*/  DADD R20, R12, -R20 ;  /* 0x000000000c147229 */ /* 0x001fe40000000814 */
[----:B---3--:R-:W-:-:S06]  /*0740*/  DADD R18, R14, -R18 ;  /* 0x000000000e127229 */ /* 0x008fcc0000000812 */
[----:B------:R-:W-:Y:S02]  /*0750*/  DMUL R20, R20, R20 ;  /* 0x0000001414147228 */ /* 0x000fe40000000000 */
[----:B----4-:R-:W-:-:S06]  /*0760*/  DADD R16, R10, -R16 ;  /* 0x000000000a107229 */ /* 0x010fcc0000000810 */
[----:B------:R-:W-:-:S08]  /*0770*/  DFMA R20, R18, R18, R20 ;  /* 0x000000121214722b */ /* 0x000fd00000000014 */
[----:B------:R-:W-:-:S06]  /*0780*/  DFMA R24, R16, R16, R20 ;  /* 0x000000101018722b */ /* 0x000fcc0000000014 */
[----:B------:R-:W0:Y:S04]  /*0790*/  MUFU.RSQ64H R21, R25 ;  /* 0x0000001900157308 */ /* 0x000e280000001c00 */
[----:B------:R-:W-:-:S04]  /*07a0*/  IADD3 R20, PT, PT, R25, -0x3500000, RZ ;  /* 0xfcb0000019147810 */ /* 0x000fc80007ffe0ff */
[----:B------:R-:W-:Y:S02]  /*07b0*/  ISETP.GE.U32.AND P0, PT, R20, 0x7ca00000, PT ;  /* 0x7ca000001400780c */ /* 0x000fe40003f06070 */
[----:B0-----:R-:W-:-:S08]  /*07c0*/  DMUL R16, R20, R20 ;  /* 0x0000001414107228 */ /* 0x001fd00000000000 */
[----:B------:R-:W-:-:S08]  /*07d0*/  DFMA R16, R24, -R16, 1 ;  /* 0x3ff000001810742b */ /* 0x000fd00000000810 */
[----:B------:R-:W-:Y:S02]  /*07e0*/  DFMA R26, R16, R26, 0.5 ;  /* 0x3fe00000101a742b */ /* 0x000fe4000000001a */
[----:B------:R-:W-:-:S08]  /*07f0*/  DMUL R16, R20, R16 ;  /* 0x0000001014107228 */ /* 0x000fd00000000000 */
[----:B------:R-:W-:-:S08]  /*0800*/  DFMA R26, R26, R16, R20 ;  /* 0x000000101a1a722b */ /* 0x000fd00000000014 */
[----:B------:R-:W-:Y:S02]  /*0810*/  DMUL R16, R24, R26 ;  /* 0x0000001a18107228 */ /* 0x000fe40000000000 */
[----:B------:R-:W-:Y:S02]  /*0820*/  VIADD R19, R27, 0xfff00000 ;  /* 0xfff000001b137836 */ /* 0x000fe40000000000 */
[----:B------:R-:W-:-:S04]  /*0830*/  IMAD.MOV.U32 R18, RZ, RZ, R26 ;  /* 0x000000ffff127224 */ /* 0x000fc800078e001a */
[----:B------:R-:W-:-:S08]  /*0840*/  DFMA R22, R16, -R16, R24 ;  /* 0x800000101016722b */ /* 0x000fd00000000018 */
[----:B------:R-:W-:Y:S01]  /*0850*/  DFMA R28, R22, R18, R16 ;  /* 0x00000012161c722b */ /* 0x000fe20000000010 */
[----:B------:R-:W-:Y:S10]  /*0860*/  @!P0 BRA `(.L_x_8) ;  /* 0x0000000000208947 */ /* 0x000ff40003800000 */
[----:B------:R-:W-:Y:S01]  /*0870*/  MOV R18, R26 ;  /* 0x0000001a00127202 */ /* 0x000fe20000000f00 */
[----:B------:R-:W-:Y:S01]  /*0880*/  IMAD.MOV.U32 R26, RZ, RZ, R24 ;  /* 0x000000ffff1a7224 */ /* 0x000fe200078e0018 */
[----:B------:R-:W-:Y:S01]  /*0890*/  MOV R0, 0x8d0 ;  /* 0x000008d000007802 */ /* 0x000fe20000000f00 */
[----:B------:R-:W-:Y:S02]  /*08a0*/  IMAD.MOV.U32 R24, RZ, RZ, R22 ;  /* 0x000000ffff187224 */ /* 0x000fe400078e0016 */
[----:B------:R-:W-:-:S07]  /*08b0*/  IMAD.MOV.U32 R21, RZ, RZ, R23 ;  /* 0x000000ffff157224 */ /* 0x000fce00078e0017 */
[----:B-12---:R-:W-:Y:S05]  /*08c0*/  CALL.REL.NOINC `($__internal_1_$__cuda_sm20_dsqrt_rn_f64_mediumpath_v1) ;  /* 0x0000001400ec7944 */ /* 0x006fea0003c00000 */
[----:B------:R-:W-:Y:S01]  /*08d0*/  IMAD.MOV.U32 R28, RZ, RZ, R26 ;  /* 0x000000ffff1c7224 */ /* 0x000fe200078e001a */
[----:B------:R-:W-:-:S07]  /*08e0*/  MOV R29, R27 ;  /* 0x0000001b001d7202 */ /* 0x000fce0000000f00 */
.L_x_8:
[----:B-12---:R-:W-:Y:S05]  /*08f0*/  BSYNC.RECONVERGENT B0 ;  /* 0x0000000000007941 */ /* 0x006fea0003800200 */
.L_x_7:
[----:B------:R-:W0:Y:S01]  /*0900*/  LDC.64 R16, c[0x3][0x8] ;  /* 0x00c00200ff107b82 */ /* 0x000e220000000a00 */
[----:B------:R-:W0:Y:S01]  /*0910*/  MUFU.RCP64H R19, UR9 ;  /* 0x0000000900137d08 */ /* 0x000e220008001800 */
[----:B------:R-:W-:Y:S01]  /*0920*/  IMAD.MOV.U32 R18, RZ, RZ, 0x1 ;  /* 0x00000001ff127424 */ /* 0x000fe200078e00ff */
[----:B------:R-:W-:Y:S01]  /*0930*/  FSETP.GEU.AND P1, PT, |R29|, 6.5827683646048100446e-37, PT ;  /* 0x036000001d00780b */ /* 0x000fe20003f2e200 */
[----:B------:R-:W-:Y:S04]  /*0940*/  BSSY.RECONVERGENT B0, `(.L_x_9) ;  /* 0x0000012000007945 */ /* 0x000fe80003800200 */
[----:B0-----:R-:W-:-:S08]  /*0950*/  DFMA R20, R18, -R16, 1 ;  /* 0x3ff000001214742b */ /* 0x001fd00000000810 */
[----:B------:R-:W-:-:S08]  /*0960*/  DFMA R20, R20, R20, R20 ;  /* 0x000000141414722b */ /* 0x000fd00000000014 */
[----:B------:R-:W-:-:S08]  /*0970*/  DFMA R20, R18, R20, R18 ;  /* 0x000000141214722b */ /* 0x000fd00000000012 */
[----:B------:R-:W-:-:S08]  /*0980*/  DFMA R18, R20, -R16, 1 ;  /* 0x3ff000001412742b */ /* 0x000fd00000000810 */
[----:B------:R-:W-:-:S08]  /*0990*/  DFMA R18, R20, R18, R20 ;  /* 0x000000121412722b */ /* 0x000fd00000000014 */
[----:B------:R-:W-:-:S08]  /*09a0*/  DMUL R20, R18, R28 ;  /* 0x0000001c12147228 */ /* 0x000fd00000000000 */
[----:B------:R-:W-:-:S08]  /*09b0*/  DFMA R16, R20, -R16, R28 ;  /* 0x800000101410722b */ /* 0x000fd0000000001c */
[----:B------:R-:W-:-:S10]  /*09c0*/  DFMA R16, R18, R16, R20 ;  /* 0x000000101210722b */ /* 0x000fd40000000014 */
[----:B------:R-:W-:-:S05]  /*09d0*/  FFMA R0, RZ, UR9, R17 ;  /* 0x00000009ff007c23 */ /* 0x000fca0008000011 */
[----:B------:R-:W-:-:S13]  /*09e0*/  FSETP.GT.AND P0, PT, |R0|, 1.469367938527859385e-39, PT ;  /* 0x001000000000780b */ /* 0x000fda0003f04200 */
[----:B------:R-:W-:Y:S05]  /*09f0*/  @P0 BRA P1, `(.L_x_10) ;  /* 0x0000000000180947 */ /* 0x000fea0000800000 */
[----:B------:R-:W-:Y:S01]  /*0a00*/  IMAD.MOV.U32 R20, RZ, RZ, R28 ;  /* 0x000000ffff147224 */ /* 0x000fe200078e001c */
[----:B------:R-:W-:Y:S01]  /*0a10*/  MOV R0, 0xa40 ;  /* 0x00000a4000007802 */ /* 0x000fe20000000f00 */
[----:B------:R-:W-:-:S07]  /*0a20*/  IMAD.MOV.U32 R21, RZ, RZ, R29 ;  /* 0x000000ffff157224 */ /* 0x000fce00078e001d */
[----:B------:R-:W-:Y:S05]  /*0a30*/  CALL.REL.NOINC `($__internal_0_$__cuda_sm20_div_rn_f64_full) ;  /* 0x00000010001c7944 */ /* 0x000fea0003c00000 */
[----:B------:R-:W-:Y:S01]  /*0a40*/  IMAD.MOV.U32 R16, RZ, RZ, R26 ;  /* 0x000000ffff107224 */ /* 0x000fe200078e001a */
[----:B------:R-:W-:-:S07]  /*0a50*/  MOV R17, R27 ;  /* 0x0000001b00117202 */ /* 0x000fce0000000f00 */
.L_x_10:
[----:B------:R-:W-:Y:S05]  /*0a60*/  BSYNC.RECONVERGENT B0 ;  /* 0x0000000000007941 */ /* 0x000fea0003800200 */
.L_x_9:
[----:B------:R-:W0:Y:S01]  /*0a70*/  S2UR UR7, SR_CgaCtaId ;  /* 0x00000000000779c3 */ /* 0x000e220000008800 */
[----:B------:R-:W1:Y:S01]  /*0a80*/  F2I.F64.TRUNC R16, R16 ;  /* 0x0000001000107311 */ /* 0x000e62000030d100 */
[----:B------:R-:W-:Y:S01]  /*0a90*/  UMOV UR6, 0x400 ;  /* 0x0000040000067882 */ /* 0x000fe20000000000 */
[----:B------:R-:W-:Y:S01]  /*0aa0*/  UIADD3 UR5, UPT, UPT, UR5, 0x1, URZ ;  /* 0x0000000105057890 */ /* 0x000fe2000fffe0ff */
[----:B------:R-:W-:Y:S01]  /*0ab0*/  IADD3 R30, P0, PT, R30, 0x1, RZ ;  /* 0x000000011e1e7810 */ /* 0x000fe20007f1e0ff */
[----:B------:R-:W-:Y:S02]  /*0ac0*/  VIADD R31, R31, 0x18 ;  /* 0x000000181f1f7836 */ /* 0x000fe40000000000 */
[----:B------:R-:W-:Y:S02]  /*0ad0*/  UISETP.NE.AND UP0, UPT, UR5, URZ, UPT ;  /* 0x000000ff0500728c */ /* 0x000fe4000bf05270 */
[----:B------:R-:W-:Y:S01]  /*0ae0*/  IMAD.X R9, RZ, RZ, R9, P0 ;  /* 0x000000ffff097224 */ /* 0x000fe200000e0609 */
[----:B0-----:R-:W-:-:S04]  /*0af0*/  ULEA UR6, UR7, UR6, 0x18 ;  /* 0x0000000607067291 */ /* 0x001fc8000f8ec0ff */
[----:B------:R-:W-:-:S06]  /*0b00*/  UIMAD UR6, UR14, 0x30, UR6 ;  /* 0x000000300e0678a4 */ /* 0x000fcc000f8e0206 */
[----:B-1----:R-:W-:-:S05]  /*0b10*/  LEA R0, R16, UR6, 0x2 ;  /* 0x0000000610007c11 */ /* 0x002fca000f8e10ff */
[----:B------:R4:W-:Y:S01]  /*0b20*/  ATOMS.POPC.INC.32 RZ, [R0+URZ] ;  /* 0x0000000000ff7f8c */ /* 0x0009e2000d8000ff */
[----:B------:R-:W-:Y:S05]  /*0b30*/  BRA.U UP0, `(.L_x_11) ;  /* 0xfffffff900d87547 */ /* 0x000fea000b83ffff */
.L_x_6:
[----:B------:R-:W3:Y:S01]  /*0b40*/  LDCU UR5, c[0x0][0x394] ;  /* 0x00007280ff0577ac */ /* 0x000ee20008000800 */
[----:B------:R-:W-:-:S04]  /*0b50*/  UIADD3 UR4, UPT, UPT, UR4, 0x1, URZ ;  /* 0x0000000104047890 */ /* 0x000fc8000fffe0ff */
[----:B---3--:R-:W-:Y:S01]  /*0b60*/  UISETP.NE.AND UP0, UPT, UR4, UR5, UPT ;  /* 0x000000050400728c */ /* 0x008fe2000bf05270 */
[----:B------:R-:W-:Y:S08]  /*0b70*/  BAR.SYNC.DEFER_BLOCKING 0x0 ;  /* 0x0000000000007b1d */ /* 0x000ff00000010000 */
[----:B------:R-:W-:Y:S05]  /*0b80*/  BRA.U UP0, `(.L_x_12) ;  /* 0xfffffff900747547 */ /* 0x000fea000b83ffff */
.L_x_5:
[----:B------:R-:W3:Y:S01]  /*0b90*/  LDCU UR4, c[0x0][0x390] ;  /* 0x00007200ff0477ac */ /* 0x000ee20008000800 */
[----:B----4-:R-:W-:Y:S01]  /*0ba0*/  VIADD R0, R2, 0x1 ;  /* 0x0000000102007836 */ /* 0x010fe20000000000 */
[----:B------:R-:W4:Y:S01]  /*0bb0*/  LDCU UR5, c[0x3][0xc] ;  /* 0x00c00180ff0577ac */ /* 0x000f220008000800 */
[----:B------:R-:W0:Y:S03]  /*0bc0*/  LDCU.64 UR6, c[0x3][URZ] ;  /* 0x00c00000ff0677ac */ /* 0x000e260008000a00 */
[----:B---3--:R-:W-:-:S13]  /*0bd0*/  ISETP.GE.AND P0, PT, R0, UR4, PT ;  /* 0x0000000400007c0c */ /* 0x008fda000bf06270 */
[----:B0---4-:R-:W-:Y:S05]  /*0be0*/  @P0 BRA `(.L_x_13) ;  /* 0x00000004003c0947 */ /* 0x011fea0003800000 */
[----:B------:R-:W0:Y:S01]  /*0bf0*/  S2R R0, SR_CgaCtaId ;  /* 0x0000000000007919 */ /* 0x000e220000008800 */
[----:B------:R-:W-:Y:S01]  /*0c00*/  MOV R3, 0x400 ;  /* 0x0000040000037802 */ /* 0x000fe20000000f00 */
[----:B------:R-:W-:Y:S01]  /*0c10*/  VIADD R4, R4, 0x1 ;  /* 0x0000000104047836 */ /* 0x000fe20000000000 */
[----:B------:R-:W-:Y:S01]  /*0c20*/  IADD3 R6, PT, PT, R2, -UR4, RZ ;  /* 0x8000000402067c10 */ /* 0x000fe2000fffe0ff */
[----:B------:R-:W-:Y:S01]  /*0c30*/  IMAD.MOV.U32 R8, RZ, RZ, RZ ;  /* 0x000000ffff087224 */ /* 0x000fe200078e00ff */
[----:B0-----:R-:W-:-:S05]  /*0c40*/  LEA R3, R0, R3, 0x18 ;  /* 0x0000000300037211 */ /* 0x001fca00078ec0ff */
[----:B------:R-:W-:-:S04]  /*0c50*/  IMAD R9, R2, 0x18, R3 ;  /* 0x0000001802097824 */ /* 0x000fc800078e0203 */
[----:B------:R-:W-:-:S07]  /*0c60*/  VIADD R9, R9, 0x28 ;  /* 0x0000002809097836 */ /* 0x000fce0000000000 */
.L_x_18:
[----:B------:R-:W-:Y:S01]  /*0c70*/  ISETP.GE.U32.AND P0, PT, R4, UR6, PT ;  /* 0x0000000604007c0c */ /* 0x000fe2000bf06070 */
[----:B------:R-:W-:Y:S05]  /*0c80*/  YIELD ;  /* 0x0000000000007946 */ /* 0x000fea0003800000 */
[----:B------:R-:W-:-:S13]  /*0c90*/  ISETP.GE.AND.EX P0, PT, R8, UR7, PT, P0 ;  /* 0x0000000708007c0c */ /* 0x000fda000bf06300 */
[----:B0-----:R-:W-:Y:S05]  /*0ca0*/  @P0 BRA `(.L_x_13) ;  /* 0x00000004000c0947 */ /* 0x001fea0003800000 */
[----:B-1----:R-:W0:Y:S01]  /*0cb0*/  LDS.64 R18, [R9+-0x8] ;  /* 0xfffff80009127984 */ /* 0x002e220000000a00 */
[----:B------:R-:W-:Y:S03]  /*0cc0*/  BSSY.RECONVERGENT B0, `(.L_x_14) ;  /* 0x000001f000007945 */ /* 0x000fe60003800200 */
[----:B------:R-:W1:Y:S04]  /*0cd0*/  LDS.64 R16, [R9+-0x10] ;  /* 0xfffff00009107984 */ /* 0x000e680000000a00 */
[----:B------:R-:W3:Y:S01]  /*0ce0*/  LDS.64 R20, [R9] ;  /* 0x0000000009147984 */ /* 0x000ee20000000a00 */
[----:B0-----:R-:W-:Y:S02]  /*0cf0*/  DADD R18, R12, -R18 ;  /* 0x000000000c127229 */ /* 0x001fe40000000812 */
[----:B-1----:R-:W-:-:S06]  /*0d00*/  DADD R16, R14, -R16 ;  /* 0x000000000e107229 */ /* 0x002fcc0000000810 */
[----:B------:R-:W-:Y:S02]  /*0d10*/  DMUL R18, R18, R18 ;  /* 0x0000001212127228 */ /* 0x000fe40000000000 */
[----:B---3--:R-:W-:-:S06]  /*0d20*/  DADD R20, R10, -R20 ;  /* 0x000000000a147229 */ /* 0x008fcc0000000814 */
[----:B------:R-:W-:-:S08]  /*0d30*/  DFMA R18, R16, R16, R18 ;  /* 0x000000101012722b */ /* 0x000fd00000000012 */
[----:B------:R-:W-:Y:S01]  /*0d40*/  DFMA R24, R20, R20, R18 ;  /* 0x000000141418722b */ /* 0x000fe20000000012 */
[----:B------:R-:W-:Y:S01]  /*0d50*/  IMAD.MOV.U32 R18, RZ, RZ, 0x0 ;  /* 0x00000000ff127424 */ /* 0x000fe200078e00ff */
[----:B------:R-:W-:-:S04]  /*0d60*/  MOV R19, 0x3fd80000 ;  /* 0x3fd8000000137802 */ /* 0x000fc80000000f00 */
[----:B------:R-:W0:Y:S04]  /*0d70*/  MUFU.RSQ64H R21, R25 ;  /* 0x0000001900157308 */ /* 0x000e280000001c00 */
[----:B------:R-:W-:-:S05]  /*0d80*/  VIADD R20, R25, 0xfcb00000 ;  /* 0xfcb0000019147836 */ /* 0x000fca0000000000 */
[----:B------:R-:W-:Y:S01]  /*0d90*/  ISETP.GE.U32.AND P0, PT, R20, 0x7ca00000, PT ;  /* 0x7ca000001400780c */ /* 0x000fe20003f06070 */
        /* <DEDUP_REMOVED lines=11> */
[----:B------:R-:W-:Y:S01]  /*0e50*/  IMAD.MOV.U32 R26, RZ, RZ, R24 ;  /* 0x000000ffff1a7224 */ /* 0x000fe200078e0018 */
[----:B------:R-:W-:Y:S01]  /*0e60*/  MOV R24, R22 ;  /* 0x0000001600187202 */ /* 0x000fe20000000f00 */
[----:B------:R-:W-:Y:S01]  /*0e70*/  IMAD.MOV.U32 R18, RZ, RZ, R28 ;  /* 0x000000ffff127224 */ /* 0x000fe200078e001c */
[----:B------:R-:W-:Y:S01]  /*0e80*/  MOV R0, 0xeb0 ;  /* 0x00000eb000007802 */ /* 0x000fe20000000f00 */
[----:B------:R-:W-:-:S07]  /*0e90*/  IMAD.MOV.U32 R21, RZ, RZ, R23 ;  /* 0x000000ffff157224 */ /* 0x000fce00078e0017 */
[----:B--2---:R-:W-:Y:S05]  /*0ea0*/  CALL.REL.NOINC `($__internal_1_$__cuda_sm20_dsqrt_rn_f64_mediumpath_v1) ;  /* 0x0000001000747944 */ /* 0x004fea0003c00000 */
.L_x_15:
[----:B--2---:R-:W-:Y:S05]  /*0eb0*/  BSYNC.RECONVERGENT B0 ;  /* 0x0000000000007941 */ /* 0x004fea0003800200 */
.L_x_14:
        /* <DEDUP_REMOVED lines=20> */
[----:B------:R-:W-:Y:S01]  /*1000*/  MOV R16, R26 ;  /* 0x0000001a00107202 */ /* 0x000fe20000000f00 */
[----:B------:R-:W-:-:S07]  /*1010*/  IMAD.MOV.U32 R17, RZ, RZ, R27 ;  /* 0x000000ffff117224 */ /* 0x000fce00078e001b */
.L_x_17:
[----:B------:R-:W-:Y:S05]  /*1020*/  BSYNC.RECONVERGENT B0 ;  /* 0x0000000000007941 */ /* 0x000fea0003800200 */
.L_x_16:
[----:B------:R-:W0:Y:S01]  /*1030*/  LDC R0, c[0x0][0x390] ;  /* 0x0000e400ff007b82 */ /* 0x000e220000000800 */
[----:B------:R-:W1:Y:S01]  /*1040*/  F2I.F64.TRUNC R16, R16 ;  /* 0x0000001000107311 */ /* 0x000e62000030d100 */
[----:B------:R-:W-:Y:S01]  /*1050*/  VIADD R6, R6, 0x1 ;  /* 0x0000000106067836 */ /* 0x000fe20000000000 */
[----:B------:R-:W-:Y:S02]  /*1060*/  IADD3 R4, P1, PT, R4, 0x1, RZ ;  /* 0x0000000104047810 */ /* 0x000fe40007f3e0ff */
[----:B------:R-:W-:Y:S02]  /*1070*/  IADD3 R9, PT, PT, R9, 0x18, RZ ;  /* 0x0000001809097810 */ /* 0x000fe40007ffe0ff */
[----:B------:R-:W-:Y:S01]  /*1080*/  ISETP.NE.AND P0, PT, R6, -0x1, PT ;  /* 0xffffffff0600780c */ /* 0x000fe20003f05270 */
[----:B------:R-:W-:Y:S02]  /*1090*/  IMAD.X R8, RZ, RZ, R8, P1 ;  /* 0x000000ffff087224 */ /* 0x000fe400008e0608 */
[----:B0-----:R-:W-:-:S04]  /*10a0*/  IMAD R19, R0, 0x30, R3 ;  /* 0x0000003000137824 */ /* 0x001fc800078e0203 */
[----:B-1----:R-:W-:-:S05]  /*10b0*/  IMAD R0, R16, 0x4, R19 ;  /* 0x0000000410007824 */ /* 0x002fca00078e0213 */
[----:B------:R0:W-:Y:S01]  /*10c0*/  ATOMS.POPC.INC.32 RZ, [R0+URZ] ;  /* 0x0000000000ff7f8c */ /* 0x0001e2000d8000ff */
[----:B------:R-:W-:Y:S05]  /*10d0*/  @P0 BRA `(.L_x_18) ;  /* 0xfffffff800e40947 */ /* 0x000fea000383ffff */
.L_x_13:
[----:B0-----:R-:W0:Y:S01]  /*10e0*/  LDC R0, c[0x0][0x398] ;  /* 0x0000e600ff007b82 */ /* 0x001e220000000800 */
[----:B------:R-:W-:Y:S07]  /*10f0*/  WARPSYNC.ALL ;  /* 0x0000000000007948 */ /* 0x000fee0003800000 */
[----:B------:R-:W-:Y:S01]  /*1100*/  BAR.SYNC.DEFER_BLOCKING 0x0 ;  /* 0x0000000000007b1d */ /* 0x000fe20000010000 */
[----:B0-----:R-:W-:-:S04]  /*1110*/  ISETP.GE.AND P0, PT, R0, 0x1, PT ;  /* 0x000000010000780c */ /* 0x001fc80003f06270 */
[----:B------:R-:W-:-:S13]  /*1120*/  ISETP.NE.OR P0, PT, R2, RZ, !P0 ;  /* 0x000000ff0200720c */ /* 0x000fda0004705670 */
[----:B-12---:R-:W-:Y:S05]  /*1130*/  @P0 EXIT ;  /* 0x000000000000094d */ /* 0x006fea0003800000 */
[C---:B------:R-:W-:Y:S01]  /*1140*/  ISETP.GE.U32.AND P1, PT, R0.reuse, 0x8, PT ;  /* 0x000000080000780c */ /* 0x040fe20003f26070 */
[----:B------:R-:W-:Y:S01]  /*1150*/  IMAD.MOV.U32 R2, RZ, RZ, RZ ;  /* 0x000000ffff027224 */ /* 0x000fe200078e00ff */
[----:B------:R-:W-:-:S04]  /*1160*/  LOP3.LUT R20, R0, 0x7, RZ, 0xc0, !PT ;  /* 0x0000000700147812 */ /* 0x000fc800078ec0ff */
[----:B------:R-:W-:-:S07]  /*1170*/  ISETP.NE.AND P0, PT, R20, RZ, PT ;  /* 0x000000ff1400720c */ /* 0x000fce0003f05270 */
[----:B------:R-:W-:Y:S06]  /*1180*/  @!P1 BRA `(.L_x_19) ;  /* 0x0000000400149947 */ /* 0x000fec0003800000 */
[----:B------:R-:W0:Y:S01]  /*1190*/  S2UR UR5, SR_CgaCtaId ;  /* 0x00000000000579c3 */ /* 0x000e220000008800 */
[----:B------:R-:W1:Y:S01]  /*11a0*/  LDCU.64 UR6, c[0x0][0x380] ;  /* 0x00007000ff0677ac */ /* 0x000e620008000a00 */
[----:B------:R-:W-:Y:S01]  /*11b0*/  LOP3.LUT R2, R0, 0x7ffffff8, RZ, 0xc0, !PT ;  /* 0x7ffffff800027812 */ /* 0x000fe200078ec0ff */
[----:B------:R-:W2:Y:S04]  /*11c0*/  LDCU UR8, c[0x0][0x390] ;  /* 0x00007200ff0877ac */ /* 0x000ea80008000800 */
[----:B------:R-:W-:Y:S01]  /*11d0*/  IMAD.MOV R3, RZ, RZ, -R2 ;  /* 0x000000ffff037224 */ /* 0x000fe200078e0a02 */
[----:B------:R-:W-:Y:S02]  /*11e0*/  UMOV UR4, 0x400 ;  /* 0x0000040000047882 */ /* 0x000fe40000000000 */
[----:B0-----:R-:W-:-:S02]  /*11f0*/  ULEA UR4, UR5, UR4, 0x18 ;  /* 0x0000000405047291 */ /* 0x001fc4000f8ec0ff */
[----:B-1----:R-:W-:Y:S02]  /*1200*/  UIADD3 UR5, UP0, UPT, UR6, 0x20, URZ ;  /* 0x0000002006057890 */ /* 0x002fe4000ff1e0ff */
[----:B--2---:R-:W-:Y:S02]  /*1210*/  UIMAD UR4, UR8, 0x30, UR4 ;  /* 0x00000030080478a4 */ /* 0x004fe4000f8e0204 */
[----:B------:R-:W-:Y:S02]  /*1220*/  UIADD3.X UR6, UPT, UPT, URZ, UR7, URZ, UP0, !UPT ;  /* 0x00000007ff067290 */ /* 0x000fe400087fe4ff */
[----:B------:R-:W-:Y:S01]  /*1230*/  MOV R4, UR5 ;  /* 0x0000000500047c02 */ /* 0x000fe20008000f00 */
[----:B------:R-:W-:-:S03]  /*1240*/  UIADD3 UR4, UPT, UPT, UR4, 0x10, URZ ;  /* 0x0000001004047890 */ /* 0x000fc6000fffe0ff */
[----:B------:R-:W-:-:S09]  /*1250*/  IMAD.U32 R21, RZ, RZ, UR6 ;  /* 0x00000006ff157e24 */ /* 0x000fd2000f8e00ff */
.L_x_20:
[----:B------:R-:W0:Y:S01]  /*1260*/  LDS.128 R12, [UR4+-0x10] ;  /* 0xfffff004ff0c7984 */ /* 0x000e220008000c00 */
[----:B------:R-:W-:Y:S02]  /*1270*/  VOTEU.ANY UR5, UPT, PT ;  /* 0x0000000000057886 */ /* 0x000fe400038e0100 */
[----:B------:R-:W-:Y:S01]  /*1280*/  UFLO.U32 UR6, UR5 ;  /* 0x00000005000672bd */ /* 0x000fe200080e0000 */
[----:B------:R-:W1:Y:S01]  /*1290*/  LDS.128 R8, [UR4] ;  /* 0x00000004ff087984 */ /* 0x000e620008000c00 */
[----:B------:R-:W-:Y:S01]  /*12a0*/  UPOPC UR5, UR5 ;  /* 0x00000005000572bf */ /* 0x000fe20008000000 */
[----:B------:R-:W2:Y:S01]  /*12b0*/  S2R R6, SR_LANEID ;  /* 0x0000000000067919 */ /* 0x000ea20000000000 */
[----:B------:R-:W-:Y:S01]  /*12c0*/  VIADD R3, R3, 0x8 ;  /* 0x0000000803037836 */ /* 0x000fe20000000000 */
[----:B0-----:R-:W-:-:S03]  /*12d0*/  SHF.R.S32.HI R22, RZ, 0x1f, R12 ;  /* 0x0000001fff167819 */ /* 0x001fc6000001140c */
[----:B------:R-:W-:Y:S01]  /*12e0*/  IMAD.WIDE.U32 R16, R12, UR5, RZ ;  /* 0x000000050c107c25 */ /* 0x000fe2000f8e00ff */
[----:B------:R-:W-:Y:S02]  /*12f0*/  SHF.R.S32.HI R24, RZ, 0x1f, R14 ;  /* 0x0000001fff187819 */ /* 0x000fe4000001140e */
[----:B--2---:R-:W-:Y:S01]  /*1300*/  ISETP.EQ.U32.AND P1, PT, R6, UR6, PT ;  /* 0x0000000606007c0c */ /* 0x004fe2000bf22070 */
[----:B------:R-:W-:Y:S01]  /*1310*/  IMAD.WIDE.U32 R18, R13, UR5, RZ ;  /* 0x000000050d127c25 */ /* 0x000fe2000f8e00ff */
[----:B------:R-:W-:Y:S02]  /*1320*/  SHF.R.S32.HI R23, RZ, 0x1f, R13 ;  /* 0x0000001fff177819 */ /* 0x000fe4000001140d */
[----:B------:R-:W-:Y:S01]  /*1330*/  SHF.R.S32.HI R25, RZ, 0x1f, R15 ;  /* 0x0000001fff197819 */ /* 0x000fe2000001140f */
[----:B------:R-:W-:-:S04]  /*1340*/  IMAD.WIDE.U32 R12, R15, UR5, RZ ;  /* 0x000000050f0c7c25 */ /* 0x000fc8000f8e00ff */
[----:B------:R-:W-:Y:S02]  /*1350*/  IMAD R15, R22, UR5, RZ ;  /* 0x00000005160f7c24 */ /* 0x000fe4000f8e02ff */
[----:B------:R-:W-:-:S04]  /*1360*/  IMAD.WIDE.U32 R6, R14, UR5, RZ ;  /* 0x000000050e067c25 */ /* 0x000fc8000f8e00ff */
[----:B------:R-:W-:Y:S02]  /*1370*/  IMAD R27, R24, UR5, RZ ;  /* 0x00000005181b7c24 */ /* 0x000fe4000f8e02ff */
[----:B------:R-:W-:Y:S01]  /*1380*/  IMAD.IADD R17, R17, 0x1, R15 ;  /* 0x0000000111117824 */ /* 0x000fe200078e020f */
[----:B------:R-:W-:Y:S01]  /*1390*/  MOV R15, R21 ;  /* 0x00000015000f7202 */ /* 0x000fe20000000f00 */
[----:B------:R-:W-:Y:S01]  /*13a0*/  IMAD.MOV.U32 R14, RZ, RZ, R4 ;  /* 0x000000ffff0e7224 */ /* 0x000fe200078e0004 */
[----:B-1----:R-:W-:Y:S01]  /*13b0*/  SHF.R.S32.HI R4, RZ, 0x1f, R8 ;  /* 0x0000001fff047819 */ /* 0x002fe20000011408 */
[----:B------:R-:W-:Y:S01]  /*13c0*/  IMAD R23, R23, UR5, RZ ;  /* 0x0000000517177c24 */ /* 0x000fe2000f8e02ff */
[----:B------:R-:W-:Y:S01]  /*13d0*/  IADD3 R7, PT, PT, R7, R27, RZ ;  /* 0x0000001b07077210 */ /* 0x000fe20007ffe0ff */
[----:B------:R-:W-:Y:S01]  /*13e0*/  IMAD R29, R25, UR5, RZ ;  /* 0x00000005191d7c24 */ /* 0x000fe2000f8e02ff */
[----:B------:R-:W-:Y:S01]  /*13f0*/  SHF.R.S32.HI R21, RZ, 0x1f, R9 ;  /* 0x0000001fff157819 */ /* 0x000fe20000011409 */
[----:B------:R-:W-:Y:S01]  /*1400*/  IMAD.IADD R25, R19, 0x1, R23 ;  /* 0x0000000113197824 */ /* 0x000fe200078e0217 */
[----:B------:R-:W-:Y:S01]  /*1410*/  SHF.R.S32.HI R26, RZ, 0x1f, R10 ;  /* 0x0000001fff1a7819 */ /* 0x000fe2000001140a */
[----:B------:R-:W-:Y:S01]  /*1420*/  IMAD.IADD R13, R13, 0x1, R29 ;  /* 0x000000010d0d7824 */ /* 0x000fe200078e021d */
[----:B------:R-:W-:Y:S01]  /*1430*/  SHF.R.S32.HI R27, RZ, 0x1f, R11 ;  /* 0x0000001fff1b7819 */ /* 0x000fe2000001140b */
[----:B------:R-:W-:Y:S01]  /*1440*/  IMAD.MOV.U32 R24, RZ, RZ, R18 ;  /* 0x000000ffff187224 */ /* 0x000fe200078e0012 */
[----:B------:R0:W-:Y:S01]  /*1450*/  @P1 REDG.E.ADD.64.STRONG.GPU desc[UR10][R14.64+-0x20], R16 ;  /* 0xffffe0100e00198e */ /* 0x0001e2000c12e50a */
[----:B------:R-:W-:-:S03]  /*1460*/  IMAD.WIDE.U32 R22, R8, UR5, RZ ;  /* 0x0000000508167c25 */ /* 0x000fc6000f8e00ff */
[----:B------:R1:W-:Y:S01]  /*1470*/  @P1 REDG.E.ADD.64.STRONG.GPU desc[UR10][R14.64+-0x18], R24 ;  /* 0xffffe8180e00198e */ /* 0x0003e2000c12e50a */
[----:B------:R-:W-:-:S03]  /*1480*/  IMAD.WIDE.U32 R18, R9, UR5, RZ ;  /* 0x0000000509127c25 */ /* 0x000fc6000f8e00ff */
[----:B------:R1:W-:Y:S01]  /*1490*/  @P1 REDG.E.ADD.64.STRONG.GPU desc[UR10][R14.64+-0x10], R6 ;  /* 0xfffff0060e00198e */ /* 0x0003e2000c12e50a */
[----:B------:R-:W-:Y:S02]  /*14a0*/  IMAD R29, R4, UR5, RZ ;  /* 0x00000005041d7c24 */ /* 0x000fe4000f8e02ff */
[----:B------:R-:W-:Y:S01]  /*14b0*/  IMAD.WIDE.U32 R8, R10, UR5, RZ ;  /* 0x000000050a087c25 */ /* 0x000fe2000f8e00ff */
[----:B------:R1:W-:Y:S03]  /*14c0*/  @P1 REDG.E.ADD.64.STRONG.GPU desc[UR10][R14.64+-0x8], R12 ;  /* 0xfffff80c0e00198e */ /* 0x0003e6000c12e50a */
[----:B------:R-:W-:Y:S02]  /*14d0*/  IMAD R21, R21, UR5, RZ ;  /* 0x0000000515157c24 */ /* 0x000fe4000f8e02ff */
[----:B------:R-:W-:-:S04]  /*14e0*/  IMAD.WIDE.U32 R10, R11, UR5, RZ ;  /* 0x000000050b0a7c25 */ /* 0x000fc8000f8e00ff */
[----:B0-----:R-:W-:Y:S02]  /*14f0*/  IMAD R17, R26, UR5, RZ ;  /* 0x000000051a117c24 */ /* 0x001fe4000f8e02ff */
[----:B------:R-:W-:Y:S02]  /*1500*/  IMAD R27, R27, UR5, RZ ;  /* 0x000000051b1b7c24 */ /* 0x000fe4000f8e02ff */
[----:B------:R-:W-:Y:S02]  /*1510*/  IMAD.IADD R23, R23, 0x1, R29 ;  /* 0x0000000117177824 */ /* 0x000fe400078e021d */
[----:B------:R-:W-:Y:S01]  /*1520*/  IMAD.IADD R19, R19, 0x1, R21 ;  /* 0x0000000113137824 */ /* 0x000fe200078e0215 */
[----:B------:R-:W-:Y:S01]  /*1530*/  IADD3 R11, PT, PT, R11, R27, RZ ;  /* 0x0000001b0b0b7210 */ /* 0x000fe20007ffe0ff */
[----:B------:R-:W-:Y:S01]  /*1540*/  IMAD.IADD R9, R9, 0x1, R17 ;  /* 0x0000000109097824 */ /* 0x000fe200078e0211 */
[----:B------:R1:W-:Y:S04]  /*1550*/  @P1 REDG.E.ADD.64.STRONG.GPU desc[UR10][R14.64], R22 ;  /* 0x000000160e00198e */ /* 0x0003e8000c12e50a */
[----:B------:R1:W-:Y:S04]  /*1560*/  @P1 REDG.E.ADD.64.STRONG.GPU desc[UR10][R14.64+0x8], R18 ;  /* 0x000008120e00198e */ /* 0x0003e8000c12e50a */
[----:B------:R1:W-:Y:S04]  /*1570*/  @P1 REDG.E.ADD.64.STRONG.GPU desc[UR10][R14.64+0x10], R8 ;  /* 0x000010080e00198e */ /* 0x0003e8000c12e50a */
[----:B------:R1:W-:Y:S01]  /*1580*/  @P1 REDG.E.ADD.64.STRONG.GPU desc[UR10][R14.64+0x18], R10 ;  /* 0x0000180a0e00198e */ /* 0x0003e2000c12e50a */
[----:B------:R-:W-:-:S02]  /*1590*/  ISETP.NE.AND P1, PT, R3, RZ, PT ;  /* 0x000000ff0300720c */ /* 0x000fc40003f25270 */
[----:B------:R-:W-:Y:S01]  /*15a0*/  IADD3 R4, P2, PT, R14, 0x40, RZ ;  /* 0x000000400e047810 */ /* 0x000fe20007f5e0ff */
[----:B------:R-:W-:-:S04]  /*15b0*/  UIADD3 UR4, UPT, UPT, UR4, 0x20, URZ ;  /* 0x0000002004047890 */ /* 0x000fc8000fffe0ff */
[----:B------:R-:W-:-:S06]  /*15c0*/  IMAD.X R21, RZ, RZ, R15, P2 ;  /* 0x000000ffff157224 */ /* 0x000fcc00010e060f */
[----:B-1----:R-:W-:Y:S05]  /*15d0*/  @P1 BRA `(.L_x_20) ;  /* 0xfffffffc00201947 */ /* 0x002fea000383ffff */
.L_x_19:
[----:B------:R-:W-:Y:S05]  /*15e0*/  @!P0 EXIT ;  /* 0x000000000000894d */ /* 0x000fea0003800000 */
[----:B------:R-:W-:Y:S02]  /*15f0*/  ISETP.GE.U32.AND P0, PT, R20, 0x4, PT ;  /* 0x000000041400780c */ /* 0x000fe40003f06070 */
[----:B------:R-:W-:-:S04]  /*1600*/  LOP3.LUT R18, R0, 0x3, RZ, 0xc0, !PT ;  /* 0x0000000300127812 */ /* 0x000fc800078ec0ff */
[----:B------:R-:W-:-:S07]  /*1610*/  ISETP.NE.AND P1, PT, R18, RZ, PT ;  /* 0x000000ff1200720c */ /* 0x000fce0003f25270 */
[----:B------:R-:W-:Y:S06]  /*1620*/  @!P0 BRA `(.L_x_21) ;  /* 0x00000000007c8947 */ /* 0x000fec0003800000 */
[C---:B------:R-:W-:Y:S01]  /*1630*/  IMAD R3, R2.reuse, 0x4, R5 ;  /* 0x0000000402037824 */ /* 0x040fe200078e0205 */
[----:B------:R-:W0:Y:S01]  /*1640*/  S2R R4, SR_LANEID ;  /* 0x0000000000047919 */ /* 0x000e220000000000 */
[----:B------:R-:W1:Y:S01]  /*1650*/  LDC.64 R6, c[0x0][0x380] ;  /* 0x0000e000ff067b82 */ /* 0x000e620000000a00 */
[----:B------:R-:W-:Y:S02]  /*1660*/  VOTEU.ANY UR4, UPT, PT ;  /* 0x0000000000047886 */ /* 0x000fe400038e0100 */
[----:B------:R-:W2:Y:S01]  /*1670*/  LDS.64 R10, [R3] ;  /* 0x00000000030a7984 */ /* 0x000ea20000000a00 */
[----:B------:R-:W-:Y:S02]  /*1680*/  UFLO.U32 UR5, UR4 ;  /* 0x00000004000572bd */ /* 0x000fe400080e0000 */
[----:B------:R-:W-:Y:S01]  /*1690*/  UPOPC UR4, UR4 ;  /* 0x00000004000472bf */ /* 0x000fe20008000000 */
[----:B------:R-:W3:Y:S01]  /*16a0*/  LDS.64 R14, [R3+0x8] ;  /* 0x00000800030e7984 */ /* 0x000ee20000000a00 */
[----:B-1----:R-:W-:-:S02]  /*16b0*/  IMAD.WIDE.U32 R6, R2, 0x8, R6 ;  /* 0x0000000802067825 */ /* 0x002fc400078e0006 */
[----:B0-----:R-:W-:Y:S02]  /*16c0*/  ISETP.EQ.U32.AND P0, PT, R4, UR5, PT ;  /* 0x0000000504007c0c */ /* 0x001fe4000bf02070 */
[----:B--2---:R-:W-:Y:S01]  /*16d0*/  SHF.R.S32.HI R4, RZ, 0x1f, R10 ;  /* 0x0000001fff047819 */ /* 0x004fe2000001140a */
[----:B------:R-:W-:Y:S01]  /*16e0*/  IMAD.WIDE.U32 R12, R10, UR4, RZ ;  /* 0x000000040a0c7c25 */ /* 0x000fe2000f8e00ff */
[----:B------:R-:W-:Y:S02]  /*16f0*/  SHF.R.S32.HI R16, RZ, 0x1f, R11 ;  /* 0x0000001fff107819 */ /* 0x000fe4000001140b */
[----:B---3--:R-:W-:Y:S01]  /*1700*/  SHF.R.S32.HI R3, RZ, 0x1f, R14 ;  /* 0x0000001fff037819 */ /* 0x008fe2000001140e */
[----:B------:R-:W-:Y:S01]  /*1710*/  IMAD R19, R4, UR4, RZ ;  /* 0x0000000404137c24 */ /* 0x000fe2000f8e02ff */
[----:B------:R-:W-:Y:S01]  /*1720*/  SHF.R.S32.HI R17, RZ, 0x1f, R15 ;  /* 0x0000001fff117819 */ /* 0x000fe2000001140f */
[----:B------:R-:W-:-:S03]  /*1730*/  IMAD.WIDE.U32 R10, R11, UR4, RZ ;  /* 0x000000040b0a7c25 */ /* 0x000fc6000f8e00ff */
[----:B------:R-:W-:Y:S01]  /*1740*/  IADD3 R13, PT, PT, R13, R19, RZ ;  /* 0x000000130d0d7210 */ /* 0x000fe20007ffe0ff */
[----:B------:R-:W-:Y:S02]  /*1750*/  IMAD R21, R16, UR4, RZ ;  /* 0x0000000410157c24 */ /* 0x000fe4000f8e02ff */
[----:B------:R-:W-:Y:S02]  /*1760*/  IMAD.WIDE.U32 R8, R14, UR4, RZ ;  /* 0x000000040e087c25 */ /* 0x000fe4000f8e00ff */
[----:B------:R0:W-:Y:S02]  /*1770*/  @P0 REDG.E.ADD.64.STRONG.GPU desc[UR10][R6.64], R12 ;  /* 0x0000000c0600098e */ /* 0x0001e4000c12e50a */
[----:B------:R-:W-:Y:S02]  /*1780*/  IMAD R3, R3, UR4, RZ ;  /* 0x0000000403037c24 */ /* 0x000fe4000f8e02ff */
[----:B------:R-:W-:-:S04]  /*1790*/  IMAD.WIDE.U32 R14, R15, UR4, RZ ;  /* 0x000000040f0e7c25 */ /* 0x000fc8000f8e00ff */
[----:B------:R-:W-:Y:S02]  /*17a0*/  IMAD R17, R17, UR4, RZ ;  /* 0x0000000411117c24 */ /* 0x000fe4000f8e02ff */
[----:B------:R-:W-:Y:S02]  /*17b0*/  IMAD.IADD R11, R11, 0x1, R21 ;  /* 0x000000010b0b7824 */ /* 0x000fe400078e0215 */
[----:B------:R-:W-:Y:S02]  /*17c0*/  IMAD.IADD R9, R9, 0x1, R3 ;  /* 0x0000000109097824 */ /* 0x000fe400078e0203 */
[----:B------:R-:W-:Y:S01]  /*17d0*/  IMAD.IADD R15, R15, 0x1, R17 ;  /* 0x000000010f0f7824 */ /* 0x000fe200078e0211 */
[----:B------:R0:W-:Y:S04]  /*17e0*/  @P0 REDG.E.ADD.64.STRONG.GPU desc[UR10][R6.64+0x8], R10 ;  /* 0x0000080a0600098e */ /* 0x0001e8000c12e50a */
[----:B------:R0:W-:Y:S04]  /*17f0*/  @P0 REDG.E.ADD.64.STRONG.GPU desc[UR10][R6.64+0x10], R8 ;  /* 0x000010080600098e */ /* 0x0001e8000c12e50a */
[----:B------:R0:W-:Y:S01]  /*1800*/  @P0 REDG.E.ADD.64.STRONG.GPU desc[UR10][R6.64+0x18], R14 ;  /* 0x0000180e0600098e */ /* 0x0001e2000c12e50a */
[----:B------:R-:W-:-:S07]  /*1810*/  IADD3 R2, PT, PT, R2, 0x4, RZ ;  /* 0x0000000402027810 */ /* 0x000fce0007ffe0ff */
.L_x_21:
[----:B------:R-:W-:Y:S05]  /*1820*/  @!P1 EXIT ;  /* 0x000000000000994d */ /* 0x000fea0003800000 */
[----:B------:R-:W-:Y:S02]  /*1830*/  ISETP.NE.AND P0, PT, R18, 0x1, PT ;  /* 0x000000011200780c */ /* 0x000fe40003f05270 */
[----:B------:R-:W-:-:S04]  /*1840*/  LOP3.LUT R0, R0, 0x1, RZ, 0xc0, !PT ;  /* 0x0000000100007812 */ /* 0x000fc800078ec0ff */
[----:B------:R-:W-:-:S07]  /*1850*/  ISETP.NE.U32.AND P1, PT, R0, 0x1, PT ;  /* 0x000000010000780c */ /* 0x000fce0003f25070 */
[----:B------:R-:W-:Y:S06]  /*1860*/  @!P0 BRA `(.L_x_22) ;  /* 0x0000000000508947 */ /* 0x000fec0003800000 */
[C---:B------:R-:W-:Y:S01]  /*1870*/  IMAD R0, R2.reuse, 0x4, R5 ;  /* 0x0000000402007824 */ /* 0x040fe200078e0205 */
[----:B------:R-:W1:Y:S01]  /*1880*/  S2R R4, SR_LANEID ;  /* 0x0000000000047919 */ /* 0x000e620000000000 */
[----:B0-----:R-:W0:Y:S01]  /*1890*/  LDC.64 R10, c[0x0][0x380] ;  /* 0x0000e000ff0a7b82 */ /* 0x001e220000000a00 */
[----:B------:R-:W-:Y:S02]  /*18a0*/  VOTEU.ANY UR4, UPT, PT ;  /* 0x0000000000047886 */ /* 0x000fe400038e0100 */
[----:B------:R-:W2:Y:S01]  /*18b0*/  LDS.64 R8, [R0] ;  /* 0x0000000000087984 */ /* 0x000ea20000000a00 */
[----:B------:R-:W-:Y:S02]  /*18c0*/  UFLO.U32 UR5, UR4 ;  /* 0x00000004000572bd */ /* 0x000fe400080e0000 */
[----:B------:R-:W-:Y:S01]  /*18d0*/  UPOPC UR4, UR4 ;  /* 0x00000004000472bf */ /* 0x000fe20008000000 */
[----:B0-----:R-:W-:-:S03]  /*18e0*/  IMAD.WIDE.U32 R10, R2, 0x8, R10 ;  /* 0x00000008020a7825 */ /* 0x001fc600078e000a */
[----:B-1----:R-:W-:Y:S02]  /*18f0*/  ISETP.EQ.U32.AND P0, PT, R4, UR5, PT ;  /* 0x0000000504007c0c */ /* 0x002fe4000bf02070 */
[----:B--2---:R-:W-:Y:S01]  /*1900*/  SHF.R.S32.HI R3, RZ, 0x1f, R8 ;  /* 0x0000001fff037819 */ /* 0x004fe20000011408 */
[----:B------:R-:W-:Y:S01]  /*1910*/  IMAD.WIDE.U32 R6, R8, UR4, RZ ;  /* 0x0000000408067c25 */ /* 0x000fe2000f8e00ff */
[----:B------:R-:W-:-:S03]  /*1920*/  SHF.R.S32.HI R13, RZ, 0x1f, R9 ;  /* 0x0000001fff0d7819 */ /* 0x000fc60000011409 */
[----:B------:R-:W-:Y:S02]  /*1930*/  IMAD R3, R3, UR4, RZ ;  /* 0x0000000403037c24 */ /* 0x000fe4000f8e02ff */
[----:B------:R-:W-:-:S04]  /*1940*/  IMAD.WIDE.U32 R8, R9, UR4, RZ ;  /* 0x0000000409087c25 */ /* 0x000fc8000f8e00ff */
[----:B------:R-:W-:Y:S02]  /*1950*/  IMAD R13, R13, UR4, RZ ;  /* 0x000000040d0d7c24 */ /* 0x000fe4000f8e02ff */
[----:B------:R-:W-:Y:S02]  /*1960*/  IMAD.IADD R7, R7, 0x1, R3 ;  /* 0x0000000107077824 */ /* 0x000fe400078e0203 */
[----:B------:R-:W-:-:S03]  /*1970*/  IMAD.IADD R9, R9, 0x1, R13 ;  /* 0x0000000109097824 */ /* 0x000fc600078e020d */
[----:B------:R1:W-:Y:S04]  /*1980*/  @P0 REDG.E.ADD.64.STRONG.GPU desc[UR10][R10.64], R6 ;  /* 0x000000060a00098e */ /* 0x0003e8000c12e50a */
[----:B------:R1:W-:Y:S01]  /*1990*/  @P0 REDG.E.ADD.64.STRONG.GPU desc[UR10][R10.64+0x8], R8 ;  /* 0x000008080a00098e */ /* 0x0003e2000c12e50a */
[----:B------:R-:W-:-:S07]  /*19a0*/  IADD3 R2, PT, PT, R2, 0x2, RZ ;  /* 0x0000000202027810 */ /* 0x000fce0007ffe0ff */
.L_x_22:
[----:B------:R-:W-:Y:S05]  /*19b0*/  @P1 EXIT ;  /* 0x000000000000194d */ /* 0x000fea0003800000 */
[----:B------:R-:W-:Y:S01]  /*19c0*/  IMAD R0, R2, 0x4, R5 ;  /* 0x0000000402007824 */ /* 0x000fe200078e0205 */
[----:B------:R-:W2:Y:S01]  /*19d0*/  S2R R4, SR_LANEID ;  /* 0x0000000000047919 */ /* 0x000ea20000000000 */
[----:B01----:R-:W0:Y:S01]  /*19e0*/  LDC.64 R6, c[0x0][0x380] ;  /* 0x0000e000ff067b82 */ /* 0x003e220000000a00 */
[----:B------:R-:W-:Y:S02]  /*19f0*/  VOTEU.ANY UR4, UPT, PT ;  /* 0x0000000000047886 */ /* 0x000fe400038e0100 */
[----:B------:R-:W-:Y:S01]  /*1a00*/  UFLO.U32 UR5, UR4 ;  /* 0x00000004000572bd */ /* 0x000fe200080e0000 */
[----:B------:R-:W1:Y:S01]  /*1a10*/  LDS R0, [R0] ;  /* 0x0000000000007984 */ /* 0x000e620000000800 */
[----:B------:R-:W-:-:S04]  /*1a20*/  UPOPC UR4, UR4 ;  /* 0x00000004000472bf */ /* 0x000fc80008000000 */
[----:B--2---:R-:W-:Y:S02]  /*1a30*/  ISETP.EQ.U32.AND P0, PT, R4, UR5, PT ;  /* 0x0000000504007c0c */ /* 0x004fe4000bf02070 */
[----:B-1----:R-:W-:Y:S01]  /*1a40*/  SHF.R.S32.HI R3, RZ, 0x1f, R0 ;  /* 0x0000001fff037819 */ /* 0x002fe20000011400 */
[----:B------:R-:W-:-:S04]  /*1a50*/  IMAD.WIDE.U32 R4, R0, UR4, RZ ;  /* 0x0000000400047c25 */ /* 0x000fc8000f8e00ff */
[----:B------:R-:W-:-:S04]  /*1a60*/  IMAD R3, R3, UR4, RZ ;  /* 0x0000000403037c24 */ /* 0x000fc8000f8e02ff */
[----:B------:R-:W-:Y:S02]  /*1a70*/  IMAD.IADD R5, R5, 0x1, R3 ;  /* 0x0000000105057824 */ /* 0x000fe400078e0203 */
[----:B0-----:R-:W-:-:S05]  /*1a80*/  IMAD.WIDE.U32 R2, R2, 0x8, R6 ;  /* 0x0000000802027825 */ /* 0x001fca00078e0006 */
[----:B------:R-:W-:Y:S01]  /*1a90*/  @P0 REDG.E.ADD.64.STRONG.GPU desc[UR10][R2.64], R4 ;  /* 0x000000040200098e */ /* 0x000fe2000c12e50a */
[----:B------:R-:W-:Y:S05]  /*1aa0*/  EXIT ;  /* 0x000000000000794d */ /* 0x000fea0003800000 */
        .weak           $__internal_0_$__cuda_sm20_div_rn_f64_full
        .type           $__internal_0_$__cuda_sm20_div_rn_f64_full,@function
        .size           $__internal_0_$__cuda_sm20_div_rn_f64_full,($__internal_1_$__cuda_sm20_dsqrt_rn_f64_mediumpath_v1 - $__internal_0_$__cuda_sm20_div_rn_f64_full)
$__internal_0_$__cuda_sm20_div_rn_f64_full:
[C---:B------:R-:W-:Y:S01]  /*1ab0*/  FSETP.GEU.AND P0, PT, |R7|.reuse, 1.469367938527859385e-39, PT ;  /* 0x001000000700780b */ /* 0x040fe20003f0e200 */
[----:B------:R-:W-:Y:S01]  /*1ac0*/  IMAD.MOV.U32 R19, RZ, RZ, R7 ;  /* 0x000000ffff137224 */ /* 0x000fe200078e0007 */
[----:B------:R-:W-:Y:S01]  /*1ad0*/  MOV R18, UR8 ;  /* 0x0000000800127c02 */ /* 0x000fe20008000f00 */
[----:B------:R-:W-:Y:S01]  /*1ae0*/  IMAD.U32 R16, RZ, RZ, UR8 ;  /* 0x00000008ff107e24 */ /* 0x000fe2000f8e00ff */
[----:B------:R-:W-:Y:S01]  /*1af0*/  LOP3.LUT R17, R7, 0x800fffff, RZ, 0xc0, !PT ;  /* 0x800fffff07117812 */ /* 0x000fe200078ec0ff */
[----:B------:R-:W-:Y:S01]  /*1b00*/  IMAD.MOV.U32 R22, RZ, RZ, 0x1 ;  /* 0x00000001ff167424 */ /* 0x000fe200078e00ff */
[----:B------:R-:W-:Y:S01]  /*1b10*/  FSETP.GEU.AND P2, PT, |R21|, 1.469367938527859385e-39, PT ;  /* 0x001000001500780b */ /* 0x000fe20003f4e200 */
[----:B------:R-:W-:Y:S01]  /*1b20*/  IMAD.MOV.U32 R33, RZ, RZ, 0x1ca00000 ;  /* 0x1ca00000ff217424 */ /* 0x000fe200078e00ff */
[----:B------:R-:W-:Y:S01]  /*1b30*/  LOP3.LUT R17, R17, 0x3ff00000, RZ, 0xfc, !PT ;  /* 0x3ff0000011117812 */ /* 0x000fe200078efcff */
[----:B------:R-:W-:Y:S01]  /*1b40*/  BSSY.RECONVERGENT B1, `(.L_x_23) ;  /* 0x0000050000017945 */ /* 0x000fe20003800200 */
[----:B------:R-:W-:-:S02]  /*1b50*/  LOP3.LUT R32, R21, 0x7ff00000, RZ, 0xc0, !PT ;  /* 0x7ff0000015207812 */ /* 0x000fc400078ec0ff */
[----:B------:R-:W-:Y:S01]  /*1b60*/  LOP3.LUT R35, R7, 0x7ff00000, RZ, 0xc0, !PT ;  /* 0x7ff0000007237812 */ /* 0x000fe200078ec0ff */
[----:B------:R-:W-:-:S03]  /*1b70*/  @!P0 DMUL R16, R18, 8.98846567431157953865e+307 ;  /* 0x7fe0000012108828 */ /* 0x000fc60000000000 */
[----:B------:R-:W-:-:S03]  /*1b80*/  ISETP.GE.U32.AND P1, PT, R32, R35, PT ;  /* 0x000000232000720c */ /* 0x000fc60003f26070 */
[----:B------:R-:W0:Y:S01]  /*1b90*/  MUFU.RCP64H R23, R17 ;  /* 0x0000001100177308 */ /* 0x000e220000001800 */
[----:B------:R-:W-:Y:S01]  /*1ba0*/  @!P2 LOP3.LUT R25, R19, 0x7ff00000, RZ, 0xc0, !PT ;  /* 0x7ff000001319a812 */ /* 0x000fe200078ec0ff */
[----:B------:R-:W-:Y:S02]  /*1bb0*/  @!P2 IMAD.MOV.U32 R28, RZ, RZ, RZ ;  /* 0x000000ffff1ca224 */ /* 0x000fe400078e00ff */
[----:B------:R-:W-:Y:S02]  /*1bc0*/  @!P0 LOP3.LUT R35, R17, 0x7ff00000, RZ, 0xc0, !PT ;  /* 0x7ff0000011238812 */ /* 0x000fe400078ec0ff */
[----:B------:R-:W-:-:S04]  /*1bd0*/  @!P2 ISETP.GE.U32.AND P3, PT, R32, R25, PT ;  /* 0x000000192000a20c */ /* 0x000fc80003f66070 */
[----:B------:R-:W-:Y:S01]  /*1be0*/  @!P2 SEL R25, R33, 0x63400000, !P3 ;  /* 0x634000002119a807 */ /* 0x000fe20005800000 */
[----:B0-----:R-:W-:-:S08]  /*1bf0*/  DFMA R26, R22, -R16, 1 ;  /* 0x3ff00000161a742b */ /* 0x001fd00000000810 */
[----:B------:R-:W-:-:S08]  /*1c00*/  DFMA R26, R26, R26, R26 ;  /* 0x0000001a1a1a722b */ /* 0x000fd0000000001a */
[----:B------:R-:W-:Y:S01]  /*1c10*/  DFMA R26, R22, R26, R22 ;  /* 0x0000001a161a722b */ /* 0x000fe20000000016 */
[----:B------:R-:W-:Y:S02]  /*1c20*/  @!P2 LOP3.LUT R22, R25, 0x80000000, R21, 0xf8, !PT ;  /* 0x800000001916a812 */ /* 0x000fe400078ef815 */
[----:B------:R-:W-:Y:S02]  /*1c30*/  SEL R23, R33, 0x63400000, !P1 ;  /* 0x6340000021177807 */ /* 0x000fe40004800000 */
[----:B------:R-:W-:-:S03]  /*1c40*/  @!P2 LOP3.LUT R29, R22, 0x100000, RZ, 0xfc, !PT ;  /* 0x00100000161da812 */ /* 0x000fc600078efcff */
[----:B------:R-:W-:Y:S01]  /*1c50*/  DFMA R24, R26, -R16, 1 ;  /* 0x3ff000001a18742b */ /* 0x000fe20000000810 */
[----:B------:R-:W-:Y:S02]  /*1c60*/  LOP3.LUT R23, R23, 0x800fffff, R21, 0xf8, !PT ;  /* 0x800fffff17177812 */ /* 0x000fe400078ef815 */
[----:B------:R-:W-:-:S05]  /*1c70*/  MOV R22, R20 ;  /* 0x0000001400167202 */ /* 0x000fca0000000f00 */
[----:B------:R-:W-:Y:S02]  /*1c80*/  DFMA R24, R26, R24, R26 ;  /* 0x000000181a18722b */ /* 0x000fe4000000001a */
[----:B------:R-:W-:-:S08]  /*1c90*/  @!P2 DFMA R22, R22, 2, -R28 ;  /* 0x400000001616a82b */ /* 0x000fd0000000081c */
[----:B------:R-:W-:-:S08]  /*1ca0*/  DMUL R26, R24, R22 ;  /* 0x00000016181a7228 */ /* 0x000fd00000000000 */
[----:B------:R-:W-:-:S08]  /*1cb0*/  DFMA R28, R26, -R16, R22 ;  /* 0x800000101a1c722b */ /* 0x000fd00000000016 */
[----:B------:R-:W-:Y:S01]  /*1cc0*/  DFMA R28, R24, R28, R26 ;  /* 0x0000001c181c722b */ /* 0x000fe2000000001a */
[----:B------:R-:W-:Y:S01]  /*1cd0*/  IMAD.MOV.U32 R24, RZ, RZ, R32 ;  /* 0x000000ffff187224 */ /* 0x000fe200078e0020 */
[----:B------:R-:W-:-:S05]  /*1ce0*/  @!P2 LOP3.LUT R24, R23, 0x7ff00000, RZ, 0xc0, !PT ;  /* 0x7ff000001718a812 */ /* 0x000fca00078ec0ff */
[----:B------:R-:W-:-:S05]  /*1cf0*/  VIADD R25, R24, 0xffffffff ;  /* 0xffffffff18197836 */ /* 0x000fca0000000000 */
[----:B------:R-:W-:Y:S02]  /*1d00*/  ISETP.GT.U32.AND P0, PT, R25, 0x7feffffe, PT ;  /* 0x7feffffe1900780c */ /* 0x000fe40003f04070 */
[----:B------:R-:W-:-:S04]  /*1d10*/  IADD3 R25, PT, PT, R35, -0x1, RZ ;  /* 0xffffffff23197810 */ /* 0x000fc80007ffe0ff */
[----:B------:R-:W-:-:S13]  /*1d20*/  ISETP.GT.U32.OR P0, PT, R25, 0x7feffffe, P0 ;  /* 0x7feffffe1900780c */ /* 0x000fda0000704470 */
[----:B------:R-:W-:Y:S05]  /*1d30*/  @P0 BRA `(.L_x_24) ;  /* 0x00000000006c0947 */ /* 0x000fea0003800000 */
[----:B------:R-:W-:-:S04]  /*1d40*/  LOP3.LUT R21, R19, 0x7ff00000, RZ, 0xc0, !PT ;  /* 0x7ff0000013157812 */ /* 0x000fc800078ec0ff */
[CC--:B------:R-:W-:Y:S02]  /*1d50*/  VIADDMNMX R20, R32.reuse, -R21.reuse, 0xb9600000, !PT ;  /* 0xb960000020147446 */ /* 0x0c0fe40007800915 */
[----:B------:R-:W-:Y:S02]  /*1d60*/  ISETP.GE.U32.AND P0, PT, R32, R21, PT ;  /* 0x000000152000720c */ /* 0x000fe40003f06070 */
[----:B------:R-:W-:Y:S02]  /*1d70*/  VIMNMX R20, PT, PT, R20, 0x46a00000, PT ;  /* 0x46a0000014147848 */ /* 0x000fe40003fe0100 */
[----:B------:R-:W-:-:S05]  /*1d80*/  SEL R33, R33, 0x63400000, !P0 ;  /* 0x6340000021217807 */ /* 0x000fca0004000000 */
[----:B------:R-:W-:Y:S02]  /*1d90*/  IMAD.IADD R24, R20, 0x1, -R33 ;  /* 0x0000000114187824 */ /* 0x000fe400078e0a21 */
[----:B------:R-:W-:Y:S02]  /*1da0*/  IMAD.MOV.U32 R20, RZ, RZ, RZ ;  /* 0x000000ffff147224 */ /* 0x000fe400078e00ff */
[----:B------:R-:W-:-:S06]  /*1db0*/  VIADD R21, R24, 0x7fe00000 ;  /* 0x7fe0000018157836 */ /* 0x000fcc0000000000 */
[----:B------:R-:W-:-:S10]  /*1dc0*/  DMUL R26, R28, R20 ;  /* 0x000000141c1a7228 */ /* 0x000fd40000000000 */
[----:B------:R-:W-:-:S13]  /*1dd0*/  FSETP.GTU.AND P0, PT, |R27|, 1.469367938527859385e-39, PT ;  /* 0x001000001b00780b */ /* 0x000fda0003f0c200 */
[----:B------:R-:W-:Y:S05]  /*1de0*/  @P0 BRA `(.L_x_25) ;  /* 0x0000000000940947 */ /* 0x000fea0003800000 */
[----:B------:R-:W-:Y:S01]  /*1df0*/  DFMA R16, R28, -R16, R22 ;  /* 0x800000101c10722b */ /* 0x000fe20000000016 */
[----:B------:R-:W-:-:S09]  /*1e00*/  MOV R20, RZ ;  /* 0x000000ff00147202 */ /* 0x000fd20000000f00 */
[C---:B------:R-:W-:Y:S02]  /*1e10*/  FSETP.NEU.AND P0, PT, R17.reuse, RZ, PT ;  /* 0x000000ff1100720b */ /* 0x040fe40003f0d000 */
[----:B------:R-:W-:-:S04]  /*1e20*/  LOP3.LUT R19, R17, 0x80000000, R19, 0x48, !PT ;  /* 0x8000000011137812 */ /* 0x000fc800078e4813 */
[----:B------:R-:W-:-:S07]  /*1e30*/  LOP3.LUT R21, R19, R21, RZ, 0xfc, !PT ;  /* 0x0000001513157212 */ /* 0x000fce00078efcff */
[----:B------:R-:W-:Y:S05]  /*1e40*/  @!P0 BRA `(.L_x_25) ;  /* 0x00000000007c8947 */ /* 0x000fea0003800000 */
[----:B------:R-:W-:Y:S01]  /*1e50*/  IMAD.MOV R17, RZ, RZ, -R24 ;  /* 0x000000ffff117224 */ /* 0x000fe200078e0a18 */
[----:B------:R-:W-:Y:S01]  /*1e60*/  DMUL.RP R20, R28, R20 ;  /* 0x000000141c147228 */ /* 0x000fe20000008000 */
[----:B------:R-:W-:-:S06]  /*1e70*/  IMAD.MOV.U32 R16, RZ, RZ, RZ ;  /* 0x000000ffff107224 */ /* 0x000fcc00078e00ff */
[----:B------:R-:W-:-:S03]  /*1e80*/  DFMA R16, R26, -R16, R28 ;  /* 0x800000101a10722b */ /* 0x000fc6000000001c */
[----:B------:R-:W-:-:S03]  /*1e90*/  LOP3.LUT R19, R21, R19, RZ, 0x3c, !PT ;  /* 0x0000001315137212 */ /* 0x000fc600078e3cff */
[----:B------:R-:W-:-:S04]  /*1ea0*/  IADD3 R16, PT, PT, -R24, -0x43300000, RZ ;  /* 0xbcd0000018107810 */ /* 0x000fc80007ffe1ff */
[----:B------:R-:W-:-:S04]  /*1eb0*/  FSETP.NEU.AND P0, PT, |R17|, R16, PT ;  /* 0x000000101100720b */ /* 0x000fc80003f0d200 */
[----:B------:R-:W-:Y:S02]  /*1ec0*/  FSEL R26, R20, R26, !P0 ;  /* 0x0000001a141a7208 */ /* 0x000fe40004000000 */
[----:B------:R-:W-:Y:S01]  /*1ed0*/  FSEL R27, R19, R27, !P0 ;  /* 0x0000001b131b7208 */ /* 0x000fe20004000000 */
[----:B------:R-:W-:Y:S06]  /*1ee0*/  BRA `(.L_x_25) ;  /* 0x0000000000547947 */ /* 0x000fec0003800000 */
.L_x_24:
[----:B------:R-:W-:-:S14]  /*1ef0*/  DSETP.NAN.AND P0, PT, R20, R20, PT ;  /* 0x000000141400722a */ /* 0x000fdc0003f08000 */
[----:B------:R-:W-:Y:S05]  /*1f00*/  @P0 BRA `(.L_x_26) ;  /* 0x0000000000440947 */ /* 0x000fea0003800000 */
[----:B------:R-:W-:-:S14]  /*1f10*/  DSETP.NAN.AND P0, PT, R18, R18, PT ;  /* 0x000000121200722a */ /* 0x000fdc0003f08000 */
[----:B------:R-:W-:Y:S05]  /*1f20*/  @P0 BRA `(.L_x_27) ;  /* 0x0000000000300947 */ /* 0x000fea0003800000 */
[----:B------:R-:W-:Y:S01]  /*1f30*/  ISETP.NE.AND P0, PT, R24, R35, PT ;  /* 0x000000231800720c */ /* 0x000fe20003f05270 */
[----:B------:R-:W-:Y:S01]  /*1f40*/  IMAD.MOV.U32 R26, RZ, RZ, 0x0 ;  /* 0x00000000ff1a7424 */ /* 0x000fe200078e00ff */
[----:B------:R-:W-:-:S11]  /*1f50*/  MOV R27, 0xfff80000 ;  /* 0xfff80000001b7802 */ /* 0x000fd60000000f00 */
[----:B------:R-:W-:Y:S05]  /*1f60*/  @!P0 BRA `(.L_x_25) ;  /* 0x0000000000348947 */ /* 0x000fea0003800000 */
[----:B------:R-:W-:Y:S02]  /*1f70*/  ISETP.NE.AND P0, PT, R24, 0x7ff00000, PT ;  /* 0x7ff000001800780c */ /* 0x000fe40003f05270 */
[----:B------:R-:W-:Y:S02]  /*1f80*/  LOP3.LUT R27, R21, 0x80000000, R19, 0x48, !PT ;  /* 0x80000000151b7812 */ /* 0x000fe400078e4813 */
[----:B------:R-:W-:-:S13]  /*1f90*/  ISETP.EQ.OR P0, PT, R35, RZ, !P0 ;  /* 0x000000ff2300720c */ /* 0x000fda0004702670 */
[----:B------:R-:W-:Y:S01]  /*1fa0*/  @P0 LOP3.LUT R16, R27, 0x7ff00000, RZ, 0xfc, !PT ;  /* 0x7ff000001b100812 */ /* 0x000fe200078efcff */
[----:B------:R-:W-:Y:S02]  /*1fb0*/  @!P0 IMAD.MOV.U32 R26, RZ, RZ, RZ ;  /* 0x000000ffff1a8224 */ /* 0x000fe400078e00ff */
[----:B------:R-:W-:Y:S02]  /*1fc0*/  @P0 IMAD.MOV.U32 R26, RZ, RZ, RZ ;  /* 0x000000ffff1a0224 */ /* 0x000fe400078e00ff */
[----:B------:R-:W-:Y:S01]  /*1fd0*/  @P0 IMAD.MOV.U32 R27, RZ, RZ, R16 ;  /* 0x000000ffff1b0224 */ /* 0x000fe200078e0010 */
[----:B------:R-:W-:Y:S06]  /*1fe0*/  BRA `(.L_x_25) ;  /* 0x0000000000147947 */ /* 0x000fec0003800000 */
.L_x_27:
[----:B------:R-:W-:Y:S02]  /*1ff0*/  LOP3.LUT R27, R19, 0x80000, RZ, 0xfc, !PT ;  /* 0x00080000131b7812 */ /* 0x000fe400078efcff */
[----:B------:R-:W-:Y:S01]  /*2000*/  MOV R26, R18 ;  /* 0x00000012001a7202 */ /* 0x000fe20000000f00 */
[----:B------:R-:W-:Y:S06]  /*2010*/  BRA `(.L_x_25) ;  /* 0x0000000000087947 */ /* 0x000fec0003800000 */
.L_x_26:
[----:B------:R-:W-:Y:S01]  /*2020*/  LOP3.LUT R27, R21, 0x80000, RZ, 0xfc, !PT ;  /* 0x00080000151b7812 */ /* 0x000fe200078efcff */
[----:B------:R-:W-:-:S07]  /*2030*/  IMAD.MOV.U32 R26, RZ, RZ, R20 ;  /* 0x000000ffff1a7224 */ /* 0x000fce00078e0014 */
.L_x_25:
[----:B------:R-:W-:Y:S05]  /*2040*/  BSYNC.RECONVERGENT B1 ;  /* 0x0000000000017941 */ /* 0x000fea0003800200 */
.L_x_23:
[----:B------:R-:W-:Y:S02]  /*2050*/  IMAD.MOV.U32 R16, RZ, RZ, R0 ;  /* 0x000000ffff107224 */ /* 0x000fe400078e0000 */
[----:B------:R-:W-:-:S04]  /*2060*/  IMAD.MOV.U32 R17, RZ, RZ, 0x0 ;  /* 0x00000000ff117424 */ /* 0x000fc800078e00ff */
[----:B------:R-:W-:Y:S05]  /*2070*/  RET.REL.NODEC R16 `(_Z17CUDA_PDH_baselineP10hist_entryP8atomdesciii) ;  /* 0xffffffdc10e07950 */ /* 0x000fea0003c3ffff */
        .weak           $__internal_1_$__cuda_sm20_dsqrt_rn_f64_mediumpath_v1
        .type           $__internal_1_$__cuda_sm20_dsqrt_rn_f64_mediumpath_v1,@function
        .size           $__internal_1_$__cuda_sm20_dsqrt_rn_f64_mediumpath_v1,(.L_x_34 - $__internal_1_$__cuda_sm20_dsqrt_rn_f64_mediumpath_v1)
$__internal_1_$__cuda_sm20_dsqrt_rn_f64_mediumpath_v1:
[----:B------:R-:W-:Y:S01]  /*2080*/  ISETP.GE.U32.AND P0, PT, R20, -0x3400000, PT ;  /* 0xfcc000001400780c */ /* 0x000fe20003f06070 */
[----:B------:R-:W-:Y:S01]  /*2090*/  BSSY.RECONVERGENT B1, `(.L_x_28) ;  /* 0x0000026000017945 */ /* 0x000fe20003800200 */
[----:B------:R-:W-:Y:S01]  /*20a0*/  MOV R22, R26 ;  /* 0x0000001a00167202 */ /* 0x000fe20000000f00 */
[----:B------:R-:W-:Y:S02]  /*20b0*/  IMAD.MOV.U32 R23, RZ, RZ, R25 ;  /* 0x000000ffff177224 */ /* 0x000fe400078e0019 */
[----:B------:R-:W-:-:S08]  /*20c0*/  IMAD.MOV.U32 R20, RZ, RZ, R24 ;  /* 0x000000ffff147224 */ /* 0x000fd000078e0018 */
[----:B------:R-:W-:Y:S05]  /*20d0*/  @!P0 BRA `(.L_x_29) ;  /* 0x0000000000208947 */ /* 0x000fea0003800000 */
[----:B------:R-:W-:-:S10]  /*20e0*/  DFMA.RM R18, R20, R18, R16 ;  /* 0x000000121412722b */ /* 0x000fd40000004010 */
[----:B------:R-:W-:-:S05]  /*20f0*/  IADD3 R16, P0, PT, R18, 0x1, RZ ;  /* 0x0000000112107810 */ /* 0x000fca0007f1e0ff */
[----:B------:R-:W-:-:S06]  /*2100*/  IMAD.X R17, RZ, RZ, R19, P0 ;  /* 0x000000ffff117224 */ /* 0x000fcc00000e0613 */
[----:B------:R-:W-:-:S08]  /*2110*/  DFMA.RP R22, -R18, R16, R22 ;  /* 0x000000101216722b */ /* 0x000fd00000008116 */
[----:B------:R-:W-:-:S06]  /*2120*/  DSETP.GT.AND P0, PT, R22, RZ, PT ;  /* 0x000000ff1600722a */ /* 0x000fcc0003f04000 */
[----:B------:R-:W-:Y:S02]  /*2130*/  FSEL R16, R16, R18, P0 ;  /* 0x0000001210107208 */ /* 0x000fe40000000000 */
[----:B------:R-:W-:Y:S01]  /*2140*/  FSEL R17, R17, R19, P0 ;  /* 0x0000001311117208 */ /* 0x000fe20000000000 */
[----:B------:R-:W-:Y:S06]  /*2150*/  BRA `(.L_x_30) ;  /* 0x0000000000647947 */ /* 0x000fec0003800000 */
.L_x_29:
[----:B------:R-:W-:-:S14]  /*2160*/  DSETP.NE.AND P0, PT, R22, RZ, PT ;  /* 0x000000ff1600722a */ /* 0x000fdc0003f05000 */
[----:B------:R-:W-:Y:S05]  /*2170*/  @!P0 BRA `(.L_x_31) ;  /* 0x0000000000588947 */ /* 0x000fea0003800000 */
[----:B------:R-:W-:-:S13]  /*2180*/  ISETP.GE.AND P0, PT, R23, RZ, PT ;  /* 0x000000ff1700720c */ /* 0x000fda0003f06270 */
[----:B------:R-:W-:Y:S01]  /*2190*/  @!P0 MOV R16, 0x0 ;  /* 0x0000000000108802 */ /* 0x000fe20000000f00 */
[----:B------:R-:W-:Y:S01]  /*21a0*/  @!P0 IMAD.MOV.U32 R17, RZ, RZ, -0x80000 ;  /* 0xfff80000ff118424 */ /* 0x000fe200078e00ff */
[----:B------:R-:W-:Y:S06]  /*21b0*/  @!P0 BRA `(.L_x_30) ;  /* 0x00000000004c8947 */ /* 0x000fec0003800000 */
[----:B------:R-:W-:-:S13]  /*21c0*/  ISETP.GT.AND P0, PT, R23, 0x7fefffff, PT ;  /* 0x7fefffff1700780c */ /* 0x000fda0003f04270 */
[----:B------:R-:W-:Y:S05]  /*21d0*/  @P0 BRA `(.L_x_31) ;  /* 0x0000000000400947 */ /* 0x000fea0003800000 */
[----:B------:R-:W-:Y:S01]  /*21e0*/  DMUL R22, R22, 8.11296384146066816958e+31 ;  /* 0x4690000016167828 */ /* 0x000fe20000000000 */
[----:B------:R-:W-:Y:S01]  /*21f0*/  IMAD.MOV.U32 R20, RZ, RZ, RZ ;  /* 0x000000ffff147224 */ /* 0x000fe200078e00ff */
[----:B------:R-:W-:Y:S01]  /*2200*/  MOV R17, 0x3fd80000 ;  /* 0x3fd8000000117802 */ /* 0x000fe20000000f00 */
[----:B------:R-:W-:-:S03]  /*2210*/  IMAD.MOV.U32 R16, RZ, RZ, 0x0 ;  /* 0x00000000ff107424 */ /* 0x000fc600078e00ff */
[----:B------:R-:W0:Y:S02]  /*2220*/  MUFU.RSQ64H R21, R23 ;  /* 0x0000001700157308 */ /* 0x000e240000001c00 */
[----:B0-----:R-:W-:-:S08]  /*2230*/  DMUL R18, R20, R20 ;  /* 0x0000001414127228 */ /* 0x001fd00000000000 */
[----:B------:R-:W-:-:S08]  /*2240*/  DFMA R18, R22, -R18, 1 ;  /* 0x3ff000001612742b */ /* 0x000fd00000000812 */
[----:B------:R-:W-:Y:S02]  /*2250*/  DFMA R16, R18, R16, 0.5 ;  /* 0x3fe000001210742b */ /* 0x000fe40000000010 */
[----:B------:R-:W-:-:S08]  /*2260*/  DMUL R18, R20, R18 ;  /* 0x0000001214127228 */ /* 0x000fd00000000000 */
[----:B------:R-:W-:-:S08]  /*2270*/  DFMA R18, R16, R18, R20 ;  /* 0x000000121012722b */ /* 0x000fd00000000014 */
[----:B------:R-:W-:Y:S02]  /*2280*/  DMUL R16, R22, R18 ;  /* 0x0000001216107228 */ /* 0x000fe40000000000 */
[----:B------:R-:W-:-:S06]  /*2290*/  VIADD R19, R19, 0xfff00000 ;  /* 0xfff0000013137836 */ /* 0x000fcc0000000000 */
[----:B------:R-:W-:-:S08]  /*22a0*/  DFMA R20, R16, -R16, R22 ;  /* 0x800000101014722b */ /* 0x000fd00000000016 */
[----:B------:R-:W-:-:S10]  /*22b0*/  DFMA R16, R18, R20, R16 ;  /* 0x000000141210722b */ /* 0x000fd40000000010 */
[----:B------:R-:W-:Y:S01]  /*22c0*/  VIADD R17, R17, 0xfcb00000 ;  /* 0xfcb0000011117836 */ /* 0x000fe20000000000 */
[----:B------:R-:W-:Y:S06]  /*22d0*/  BRA `(.L_x_30) ;  /* 0x0000000000047947 */ /* 0x000fec0003800000 */
.L_x_31:
[----:B------:R-:W-:-:S11]  /*22e0*/  DADD R16, R22, R22 ;  /* 0x0000000016107229 */ /* 0x000fd60000000016 */
.L_x_30:
[----:B------:R-:W-:Y:S05]  /*22f0*/  BSYNC.RECONVERGENT B1 ;  /* 0x0000000000017941 */ /* 0x000fea0003800200 */
.L_x_28:
[----:B------:R-:W-:Y:S01]  /*2300*/  IMAD.MOV.U32 R26, RZ, RZ, R16 ;  /* 0x000000ffff1a7224 */ /* 0x000fe200078e0010 */
[----:B------:R-:W-:Y:S01]  /*2310*/  MOV R27, R17 ;  /* 0x00000011001b7202 */ /* 0x000fe20000000f00 */
[----:B------:R-:W-:Y:S02]  /*2320*/  IMAD.MOV.U32 R16, RZ, RZ, R0 ;  /* 0x000000ffff107224 */ /* 0x000fe400078e0000 */
[----:B------:R-:W-:-:S04]  /*2330*/  IMAD.MOV.U32 R17, RZ, RZ, 0x0 ;  /* 0x00000000ff117424 */ /* 0x000fc800078e00ff */
[----:B------:R-:W-:Y:S05]  /*2340*/  RET.REL.NODEC R16 `(_Z17CUDA_PDH_baselineP10hist_entryP8atomdesciii) ;  /* 0xffffffdc102c7950 */ /* 0x000fea0003c3ffff */
.L_x_32:
[----:B------:R-:W-:-:S00]  /*2350*/  BRA `(.L_x_32) ;  /* 0xfffffffc00fc7947 */ /* 0x000fc0000383ffff */
[----:B------:R-:W-:-:S00]  /*2360*/  NOP ;  /* 0x0000000000007918 */ /* 0x000fc00000000000 */
        /* <DEDUP_REMOVED lines=9> */
.L_x_34:


//--------------------- .nv.shared._Z17CUDA_PDH_baselineP10hist_entryP8atomdesciii --------------------------
	.section	.nv.shared._Z17CUDA_PDH_baselineP10hist_entryP8atomdesciii,"aw",@nobits
	.sectionflags	@""
	.align	16
	.zero		1024


//--------------------- .nv.shared.reserved.0     --------------------------
	.section	.nv.shared.reserved.0,"aw",@nobits
	.weak		__nv_reservedSMEM_offset_0_alias
	.size		__nv_reservedSMEM_offset_0_alias, 0, 64
	.other		__nv_reservedSMEM_offset_0_alias,@"STO_CUDA_RESERVED_SHARED STV_DEFAULT"
__nv_reservedSMEM_offset_0_alias:
	.zero		0
	.zero		64


//--------------------- .nv.constant0._Z17CUDA_PDH_baselineP10hist_entryP8atomdesciii --------------------------
	.section	.nv.constant0._Z17CUDA_PDH_baselineP10hist_entryP8atomdesciii,"a",@progbits
	.sectionflags	@""
	.align	4
.nv.constant0._Z17CUDA_PDH_baselineP10hist_entryP8atomdesciii:
	.zero		924


//--------------------- SYMBOLS --------------------------

	.type		.nv.reservedSmem.offset0,@object
	.size		.nv.reservedSmem.offset0,0x4
	.type		.nv.reservedSmem.cap,@object
	.size		.nv.reservedSmem.cap,0x4
